	.target	sm_100a

	.elftype	@"ET_EXEC"


//--------------------- .note.nv.tkinfo           --------------------------
	.section	.note.nv.tkinfo,"",@"SHT_NOTE"
	.sectionflags	@"SHF_NOTE_NV_TKINFO"
	.tkinfo
        /*0018*/ 	.word	0x00000002
        /*0030*/ 	.string	""
        /*0030*/ 	.string	"ptxas"
        /*0030*/ 	.string	"Cuda compilation tools, release 13.0, V13.0.88"
        /*0030*/ 	.string	"Build cuda_13.0.r13.0/compiler.36424714_0"
        /*0030*/ 	.string	"-arch sm_100a -m 64 "



//--------------------- .note.nv.cuinfo           --------------------------
	.section	.note.nv.cuinfo,"",@"SHT_NOTE"
	.sectionflags	@"SHF_NOTE_NV_CUINFO"
        /*0018*/ 	.short	0x0002
        /*001a*/ 	.short	0x0064
        /*001c*/ 	.short	0x0082
	.zero		2


//--------------------- .nv.info                  --------------------------
	.section	.nv.info,"",@"SHT_CUDA_INFO"
	.align	4


	//----- nvinfo : EIATTR_REGCOUNT
	.align		4
        /*0000*/ 	.byte	0x04, 0x2f
        /*0002*/ 	.short	(.L_19 - .L_18)
	.align		4
.L_18:
        /*0004*/ 	.word	index@(_ZN7cutlass13device_kernelINS_4gemm6kernel13GemmUniversalIN4cute5tupleIJiiiiEEENS1_10collective13CollectiveMmaINS1_35MainloopSm100TmaUmmaWarpSpecializedILi4ELi2ELi4ENS5_IJNS4_1CILi1EEENSA_ILi8EEESB_EEEEENS5_IJNSA_ILi64EEENSA_ILi128EEESG_EEENS_6half_tENS5_IJlSB_lEEESI_SJ_NS4_8TiledMMAINS4_8MMA_AtomIJNS4_20SM100_MMA_F16BF16_SSISI_SI_fLi64ELi128ELNS4_4UMMA5MajorE0ELSO_0ELNSN_7ScaleInE0ELSP_0EEEEEENS4_6LayoutINS5_IJSB_SB_SB_EEENS5_IJNSA_ILi0EEESU_SU_EEEEENS5_IJNS4_10UnderscoreESX_SX_EEEEENS4_23SM90_TMA_LOAD_MULTICASTENS4_14ComposedLayoutINS4_7SwizzleILi3ELi4ELi3EEENS4_18smem_ptr_flag_bitsILi16EEENSS_INS5_IJSC_SF_EEENS5_IJSF_SB_EEEEEEEvNS4_8identityENS4_13SM90_TMA_LOADES19_vS1A_EENS_8epilogue10collective18CollectiveEpilogueINS1D_23Sm100TmaWarpSpecializedILi4ELi2ELi16ELb1ELb0EEEJSH_NS5_IJNSS_ISF_SB_EENSS_INSA_ILi32EEESB_EEEEESI_SJ_SI_SJ_NS1D_6fusion15FusionCallbacksIS1H_NS1M_17LinearCombinationISI_fSI_fLNS_15FloatRoundStyleE2EEESH_S1L_JEEENS4_5SM1004TMEM4LOAD26SM100_TMEM_LOAD_16dp256b4xES1B_NS11_INS12_ILi2ELi4ELi3EEES15_NSS_INS5_IJSC_S1J_EEENS5_IJS1J_SB_EEEEEEENS4_17SM75_U32x4_LDSM_NENS4_14SM90_TMA_STOREES20_NS4_17SM90_U32x4_STSM_NENS4_39AutoVectorizingCopyWithAssumedAlignmentILi128EEEEEEvvEEEEvNT_6ParamsE)
        /*0008*/ 	.word	0x00000044


	//----- nvinfo : EIATTR_FRAME_SIZE
	.align		4
.L_19:
        /*000c*/ 	.byte	0x04, 0x11
        /*000e*/ 	.short	(.L_21 - .L_20)
	.align		4
.L_20:
        /*0010*/ 	.word	index@($__internal_2_$__cuda_sm10x_tcgen05_guardrail_trap_unallocated_columns_being_dealloced)
        /*0014*/ 	.word	0x00000000


	//----- nvinfo : EIATTR_FRAME_SIZE
	.align		4
.L_21:
        /*0018*/ 	.byte	0x04, 0x11
        /*001a*/ 	.short	(.L_23 - .L_22)
	.align		4
.L_22:
        /*001c*/ 	.word	index@($__internal_1_$__cuda_sm10x_tcgen05_guardrail_trap_phase_invalid_during_alloc)
        /*0020*/ 	.word	0x00000000


	//----- nvinfo : EIATTR_FRAME_SIZE
	.align		4
.L_23:
        /*0024*/ 	.byte	0x04, 0x11
        /*0026*/ 	.short	(.L_25 - .L_24)
	.align		4
.L_24:
        /*0028*/ 	.word	index@($__internal_0_$__cuda_sm10x_tcgen05_guardrail_trap_col_being_dealloced_not_returned_by_alloc)
        /*002c*/ 	.word	0x00000000


	//----- nvinfo : EIATTR_FRAME_SIZE
	.align		4
.L_25:
        /*0030*/ 	.byte	0x04, 0x11
        /*0032*/ 	.short	(.L_27 - .L_26)
	.align		4
.L_26:
        /*0034*/ 	.word	index@(_ZN7cutlass13device_kernelINS_4gemm6kernel13GemmUniversalIN4cute5tupleIJiiiiEEENS1_10collective13CollectiveMmaINS1_35MainloopSm100TmaUmmaWarpSpecializedILi4ELi2ELi4ENS5_IJNS4_1CILi1EEENSA_ILi8EEESB_EEEEENS5_IJNSA_ILi64EEENSA_ILi128EEESG_EEENS_6half_tENS5_IJlSB_lEEESI_SJ_NS4_8TiledMMAINS4_8MMA_AtomIJNS4_20SM100_MMA_F16BF16_SSISI_SI_fLi64ELi128ELNS4_4UMMA5MajorE0ELSO_0ELNSN_7ScaleInE0ELSP_0EEEEEENS4_6LayoutINS5_IJSB_SB_SB_EEENS5_IJNSA_ILi0EEESU_SU_EEEEENS5_IJNS4_10UnderscoreESX_SX_EEEEENS4_23SM90_TMA_LOAD_MULTICASTENS4_14ComposedLayoutINS4_7SwizzleILi3ELi4ELi3EEENS4_18smem_ptr_flag_bitsILi16EEENSS_INS5_IJSC_SF_EEENS5_IJSF_SB_EEEEEEEvNS4_8identityENS4_13SM90_TMA_LOADES19_vS1A_EENS_8epilogue10collective18CollectiveEpilogueINS1D_23Sm100TmaWarpSpecializedILi4ELi2ELi16ELb1ELb0EEEJSH_NS5_IJNSS_ISF_SB_EENSS_INSA_ILi32EEESB_EEEEESI_SJ_SI_SJ_NS1D_6fusion15FusionCallbacksIS1H_NS1M_17LinearCombinationISI_fSI_fLNS_15FloatRoundStyleE2EEESH_S1L_JEEENS4_5SM1004TMEM4LOAD26SM100_TMEM_LOAD_16dp256b4xES1B_NS11_INS12_ILi2ELi4ELi3EEES15_NSS_INS5_IJSC_S1J_EEENS5_IJS1J_SB_EEEEEEENS4_17SM75_U32x4_LDSM_NENS4_14SM90_TMA_STOREES20_NS4_17SM90_U32x4_STSM_NENS4_39AutoVectorizingCopyWithAssumedAlignmentILi128EEEEEEvvEEEEvNT_6ParamsE)
        /*0038*/ 	.word	0x00000000


	//----- nvinfo : EIATTR_MIN_STACK_SIZE
	.align		4
.L_27:
        /*003c*/ 	.byte	0x04, 0x12
        /*003e*/ 	.short	(.L_29 - .L_28)
	.align		4
.L_28:
        /*0040*/ 	.word	index@(_ZN7cutlass13device_kernelINS_4gemm6kernel13GemmUniversalIN4cute5tupleIJiiiiEEENS1_10collective13CollectiveMmaINS1_35MainloopSm100TmaUmmaWarpSpecializedILi4ELi2ELi4ENS5_IJNS4_1CILi1EEENSA_ILi8EEESB_EEEEENS5_IJNSA_ILi64EEENSA_ILi128EEESG_EEENS_6half_tENS5_IJlSB_lEEESI_SJ_NS4_8TiledMMAINS4_8MMA_AtomIJNS4_20SM100_MMA_F16BF16_SSISI_SI_fLi64ELi128ELNS4_4UMMA5MajorE0ELSO_0ELNSN_7ScaleInE0ELSP_0EEEEEENS4_6LayoutINS5_IJSB_SB_SB_EEENS5_IJNSA_ILi0EEESU_SU_EEEEENS5_IJNS4_10UnderscoreESX_SX_EEEEENS4_23SM90_TMA_LOAD_MULTICASTENS4_14ComposedLayoutINS4_7SwizzleILi3ELi4ELi3EEENS4_18smem_ptr_flag_bitsILi16EEENSS_INS5_IJSC_SF_EEENS5_IJSF_SB_EEEEEEEvNS4_8identityENS4_13SM90_TMA_LOADES19_vS1A_EENS_8epilogue10collective18CollectiveEpilogueINS1D_23Sm100TmaWarpSpecializedILi4ELi2ELi16ELb1ELb0EEEJSH_NS5_IJNSS_ISF_SB_EENSS_INSA_ILi32EEESB_EEEEESI_SJ_SI_SJ_NS1D_6fusion15FusionCallbacksIS1H_NS1M_17LinearCombinationISI_fSI_fLNS_15FloatRoundStyleE2EEESH_S1L_JEEENS4_5SM1004TMEM4LOAD26SM100_TMEM_LOAD_16dp256b4xES1B_NS11_INS12_ILi2ELi4ELi3EEES15_NSS_INS5_IJSC_S1J_EEENS5_IJS1J_SB_EEEEEEENS4_17SM75_U32x4_LDSM_NENS4_14SM90_TMA_STOREES20_NS4_17SM90_U32x4_STSM_NENS4_39AutoVectorizingCopyWithAssumedAlignmentILi128EEEEEEvvEEEEvNT_6ParamsE)
        /*0044*/ 	.word	0x00000000
.L_29:


//--------------------- .nv.compat                --------------------------
	.section	.nv.compat,"",@"SHT_CUDA_COMPAT_INFO"
	.align	4
        /*0000*/ 	.byte	0x02, 0x09, 0x01, 0x00, 0x02, 0x02, 0x02, 0x00, 0x02, 0x05, 0x05, 0x00, 0x03, 0x07, 0x01, 0x01
        /*0010*/ 	.byte	0x02, 0x03, 0x01, 0x00, 0x02, 0x06, 0x01, 0x00, 0x04, 0x0b, 0x08, 0x00, 0x09, 0x00, 0x00, 0x00
        /*0020*/ 	.byte	0x00, 0x00, 0x00, 0x00


//--------------------- .nv.info._ZN7cutlass13device_kernelINS_4gemm6kernel13GemmUniversalIN4cute5tupleIJiiiiEEENS1_10collective13CollectiveMmaINS1_35MainloopSm100TmaUmmaWarpSpecializedILi4ELi2ELi4ENS5_IJNS4_1CILi1EEENSA_ILi8EEESB_EEEEENS5_IJNSA_ILi64EEENSA_ILi128EEESG_EEENS_6half_tENS5_IJlSB_lEEESI_SJ_NS4_8TiledMMAINS4_8MMA_AtomIJNS4_20SM100_MMA_F16BF16_SSISI_SI_fLi64ELi128ELNS4_4UMMA5MajorE0ELSO_0ELNSN_7ScaleInE0ELSP_0EEEEEENS4_6LayoutINS5_IJSB_SB_SB_EEENS5_IJNSA_ILi0EEESU_SU_EEEEENS5_IJNS4_10UnderscoreESX_SX_EEEEENS4_23SM90_TMA_LOAD_MULTICASTENS4_14ComposedLayoutINS4_7SwizzleILi3ELi4ELi3EEENS4_18smem_ptr_flag_bitsILi16EEENSS_INS5_IJSC_SF_EEENS5_IJSF_SB_EEEEEEEvNS4_8identityENS4_13SM90_TMA_LOADES19_vS1A_EENS_8epilogue10collective18CollectiveEpilogueINS1D_23Sm100TmaWarpSpecializedILi4ELi2ELi16ELb1ELb0EEEJSH_NS5_IJNSS_ISF_SB_EENSS_INSA_ILi32EEESB_EEEEESI_SJ_SI_SJ_NS1D_6fusion15FusionCallbacksIS1H_NS1M_17LinearCombinationISI_fSI_fLNS_15FloatRoundStyleE2EEESH_S1L_JEEENS4_5SM1004TMEM4LOAD26SM100_TMEM_LOAD_16dp256b4xES1B_NS11_INS12_ILi2ELi4ELi3EEES15_NSS_INS5_IJSC_S1J_EEENS5_IJS1J_SB_EEEEEEENS4_17SM75_U32x4_LDSM_NENS4_14SM90_TMA_STOREES20_NS4_17SM90_U32x4_STSM_NENS4_39AutoVectorizingCopyWithAssumedAlignmentILi128EEEEEEvvEEEEvNT_6ParamsE --------------------------
	.section	.nv.info._ZN7cutlass13device_kernelINS_4gemm6kernel13GemmUniversalIN4cute5tupleIJiiiiEEENS1_10collective13CollectiveMmaINS1_35MainloopSm100TmaUmmaWarpSpecializedILi4ELi2ELi4ENS5_IJNS4_1CILi1EEENSA_ILi8EEESB_EEEEENS5_IJNSA_ILi64EEENSA_ILi128EEESG_EEENS_6half_tENS5_IJlSB_lEEESI_SJ_NS4_8TiledMMAINS4_8MMA_AtomIJNS4_20SM100_MMA_F16BF16_SSISI_SI_fLi64ELi128ELNS4_4UMMA5MajorE0ELSO_0ELNSN_7ScaleInE0ELSP_0EEEEEENS4_6LayoutINS5_IJSB_SB_SB_EEENS5_IJNSA_ILi0EEESU_SU_EEEEENS5_IJNS4_10UnderscoreESX_SX_EEEEENS4_23SM90_TMA_LOAD_MULTICASTENS4_14ComposedLayoutINS4_7SwizzleILi3ELi4ELi3EEENS4_18smem_ptr_flag_bitsILi16EEENSS_INS5_IJSC_SF_EEENS5_IJSF_SB_EEEEEEEvNS4_8identityENS4_13SM90_TMA_LOADES19_vS1A_EENS_8epilogue10collective18CollectiveEpilogueINS1D_23Sm100TmaWarpSpecializedILi4ELi2ELi16ELb1ELb0EEEJSH_NS5_IJNSS_ISF_SB_EENSS_INSA_ILi32EEESB_EEEEESI_SJ_SI_SJ_NS1D_6fusion15FusionCallbacksIS1H_NS1M_17LinearCombinationISI_fSI_fLNS_15FloatRoundStyleE2EEESH_S1L_JEEENS4_5SM1004TMEM4LOAD26SM100_TMEM_LOAD_16dp256b4xES1B_NS11_INS12_ILi2ELi4ELi3EEES15_NSS_INS5_IJSC_S1J_EEENS5_IJS1J_SB_EEEEEEENS4_17SM75_U32x4_LDSM_NENS4_14SM90_TMA_STOREES20_NS4_17SM90_U32x4_STSM_NENS4_39AutoVectorizingCopyWithAssumedAlignmentILi128EEEEEEvvEEEEvNT_6ParamsE,"",@"SHT_CUDA_INFO"
	.sectionflags	@""
	.align	4


	//----- nvinfo : EIATTR_CUDA_API_VERSION
	.align		4
        /*0000*/ 	.byte	0x04, 0x37
        /*0002*/ 	.short	(.L_31 - .L_30)
.L_30:
        /*0004*/ 	.word	0x00000082


	//----- nvinfo : EIATTR_KPARAM_INFO
	.align		4
.L_31:
        /*0008*/ 	.byte	0x04, 0x17
        /*000a*/ 	.short	(.L_33 - .L_32)
.L_32:
        /*000c*/ 	.word	0x00000000
        /*0010*/ 	.short	0x0000
        /*0012*/ 	.short	0x0000
        /*0014*/ 	.byte	0x00, 0xf0, 0x01, 0x20


	//----- nvinfo : EIATTR_AT_ENTRY_FRAGMENTS
	.align		4
.L_33:
        /*0018*/ 	.byte	0x04, 0x4f
        /*001a*/ 	.short	(.L_35 - .L_34)


	//   ....[0]....
.L_34:
        /*001c*/ 	.word	0x00000006


	//----- nvinfo : EIATTR_RESERVED_SMEM_USED
	.align		4
.L_35:
        /*0020*/ 	.byte	0x01, 0x41
	.zero		2


	//----- nvinfo : EIATTR_SPARSE_MMA_MASK
	.align		4
        /*0024*/ 	.byte	0x03, 0x50
        /*0026*/ 	.short	0x0000


	//----- nvinfo : EIATTR_TCGEN05_1CTA_USED
	.align		4
        /*0028*/ 	.byte	0x01, 0x51
	.zero		2


	//----- nvinfo : EIATTR_MAXREG_COUNT
	.align		4
        /*002c*/ 	.byte	0x03, 0x1b
        /*002e*/ 	.short	0x00ff


	//----- nvinfo : EIATTR_NUM_BARRIERS
	.align		4
        /*0030*/ 	.byte	0x02, 0x4c
        /*0032*/ 	.byte	0x07
	.zero		1


	//----- nvinfo : EIATTR_EXTERNS
	.align		4
        /*0034*/ 	.byte	0x04, 0x0f
        /*0036*/ 	.short	(.L_37 - .L_36)


	//   ....[0]....
	.align		4
.L_36:
        /*0038*/ 	.word	index@(__assertfail)


	//----- nvinfo : EIATTR_MERCURY_ISA_VERSION
	.align		4
.L_37:
        /*003c*/ 	.byte	0x03, 0x5f
        /*003e*/ 	.short	0x0101


	//----- nvinfo : EIATTR_INT_WARP_WIDE_INSTR_OFFSETS
	.align		4
        /*0040*/ 	.byte	0x04, 0x31
        /*0042*/ 	.short	(.L_39 - .L_38)


	//   ....[0]....
.L_38:
        /*0044*/ 	.word	0x00004160


	//   ....[1]....
        /*0048*/ 	.word	0x00004190


	//   ....[2]....
        /*004c*/ 	.word	0x000041b0


	//   ....[3]....
        /*0050*/ 	.word	0x00004cf0


	//   ....[4]....
        /*0054*/ 	.word	0x00004d60


	//   ....[5]....
        /*0058*/ 	.word	0x00004e40


	//   ....[6]....
        /*005c*/ 	.word	0x00004ec0


	//   ....[7]....
        /*0060*/ 	.word	0x00004fc0


	//   ....[8]....
        /*0064*/ 	.word	0x00005040


	//   ....[9]....
        /*0068*/ 	.word	0x00005130


	//   ....[10]....
        /*006c*/ 	.word	0x000051e0


	//----- nvinfo : EIATTR_COOP_GROUP_MASK_REGIDS
	.align		4
.L_39:
        /*0070*/ 	.byte	0x04, 0x29
        /*0072*/ 	.short	(.L_41 - .L_40)


	//   ....[0]....
.L_40:
        /*0074*/ 	.word	0xffffffff


	//   ....[1]....
        /*0078*/ 	.word	0xffffffff


	//   ....[2]....
        /*007c*/ 	.word	0xffffffff


	//   ....[3]....
        /*0080*/ 	.word	0xffffffff


	//   ....[4]....
        /*0084*/ 	.word	0xffffffff


	//   ....[5]....
        /*0088*/ 	.word	0xffffffff


	//   ....[6]....
        /*008c*/ 	.word	0xffffffff


	//   ....[7]....
        /*0090*/ 	.word	0xffffffff


	//   ....[8]....
        /*0094*/ 	.word	0xffffffff


	//   ....[9]....
        /*0098*/ 	.word	0xffffffff


	//   ....[10]....
        /*009c*/ 	.word	0xffffffff


	//   ....[11]....
        /*00a0*/ 	.word	0xffffffff


	//   ....[12]....
        /*00a4*/ 	.word	0xffffffff


	//   ....[13]....
        /*00a8*/ 	.word	0xffffffff


	//----- nvinfo : EIATTR_COOP_GROUP_INSTR_OFFSETS
	.align		4
.L_41:
        /*00ac*/ 	.byte	0x04, 0x28
        /*00ae*/ 	.short	(.L_43 - .L_42)


	//   ....[0]....
.L_42:
        /*00b0*/ 	.word	0x00000080


	//   ....[1]....
        /*00b4*/ 	.word	0x000004f0


	//   ....[2]....
        /*00b8*/ 	.word	0x000006a0


	//   ....[3]....
        /*00bc*/ 	.word	0x00000840


	//   ....[4]....
        /*00c0*/ 	.word	0x00000940


	//   ....[5]....
        /*00c4*/ 	.word	0x00000ab0


	//   ....[6]....
        /*00c8*/ 	.word	0x00000c50


	//   ....[7]....
        /*00cc*/ 	.word	0x00000e00


	//   ....[8]....
        /*00d0*/ 	.word	0x000022e0


	//   ....[9]....
        /*00d4*/ 	.word	0x00003190


	//   ....[10]....
        /*00d8*/ 	.word	0x000033a0


	//   ....[11]....
        /*00dc*/ 	.word	0x000033d0


	//   ....[12]....
        /*00e0*/ 	.word	0x00004040


	//   ....[13]....
        /*00e4*/ 	.word	0x00004270


	//----- nvinfo : EIATTR_VRC_CTA_INIT_COUNT
	.align		4
.L_43:
        /*00e8*/ 	.byte	0x02, 0x4a
        /*00ea*/ 	.byte	0x80
	.zero		1


	//----- nvinfo : EIATTR_SYSCALL_OFFSETS
	.align		4
        /*00ec*/ 	.byte	0x04, 0x46
        /*00ee*/ 	.short	(.L_45 - .L_44)


	//   ....[0]....
.L_44:
        /*00f0*/ 	.word	0x00005e70


	//   ....[1]....
        /*00f4*/ 	.word	0x00005f60


	//   ....[2]....
        /*00f8*/ 	.word	0x00006720


	//   ....[3]....
        /*00fc*/ 	.word	0x00006fd0


	//   ....[4]....
        /*0100*/ 	.word	0x00007860


	//   ....[5]....
        /*0104*/ 	.word	0x000080f0


	//----- nvinfo : EIATTR_MBARRIER_INSTR_OFFSETS
	.align		4
.L_45:
        /*0108*/ 	.byte	0x04, 0x39
        /*010a*/ 	.short	(.L_47 - .L_46)


	//   ....[0]....
.L_46:
        /*010c*/ 	.word	0x00000610
        /*0110*/ 	.word	0x000000ff
        /*0114*/ 	.word	0x00000000
        /*0118*/ 	.short	0x0100
        /*011a*/ 	.byte	0x04
	.zero		1


	//   ....[1]....
        /*011c*/ 	.word	0x00000620
        /*0120*/ 	.word	0x000000ff
        /*0124*/ 	.word	0x00000020
        /*0128*/ 	.short	0x0100
        /*012a*/ 	.byte	0x04
	.zero		1


	//   ....[2]....
        /*012c*/ 	.word	0x00000630
        /*0130*/ 	.word	0x000000ff
        /*0134*/ 	.word	0x00000008
        /*0138*/ 	.short	0x0100
        /*013a*/ 	.byte	0x04
	.zero		1


	//   ....[3]....
        /*013c*/ 	.word	0x00000640
        /*0140*/ 	.word	0x000000ff
        /*0144*/ 	.word	0x00000028
        /*0148*/ 	.short	0x0100
        /*014a*/ 	.byte	0x04
	.zero		1


	//   ....[4]....
        /*014c*/ 	.word	0x00000650
        /*0150*/ 	.word	0x000000ff
        /*0154*/ 	.word	0x00000010
        /*0158*/ 	.short	0x0100
        /*015a*/ 	.byte	0x04
	.zero		1


	//   ....[5]....
        /*015c*/ 	.word	0x00000660
        /*0160*/ 	.word	0x000000ff
        /*0164*/ 	.word	0x00000030
        /*0168*/ 	.short	0x0100
        /*016a*/ 	.byte	0x04
	.zero		1


	//   ....[6]....
        /*016c*/ 	.word	0x00000670
        /*0170*/ 	.word	0x000000ff
        /*0174*/ 	.word	0x00000018
        /*0178*/ 	.short	0x0100
        /*017a*/ 	.byte	0x04
	.zero		1


	//   ....[7]....
        /*017c*/ 	.word	0x00000680
        /*0180*/ 	.word	0x000000ff
        /*0184*/ 	.word	0x00000038
        /*0188*/ 	.short	0x0100
        /*018a*/ 	.byte	0x04
	.zero		1


	//   ....[8]....
        /*018c*/ 	.word	0x000007b0
        /*0190*/ 	.word	0x000000ff
        /*0194*/ 	.word	0x00000040
        /*0198*/ 	.short	0x0100
        /*019a*/ 	.byte	0x04
	.zero		1


	//   ....[9]....
        /*019c*/ 	.word	0x000007c0
        /*01a0*/ 	.word	0x000000ff
        /*01a4*/ 	.word	0x00000060
        /*01a8*/ 	.short	0x0100
        /*01aa*/ 	.byte	0x04
	.zero		1


	//   ....[10]....
        /*01ac*/ 	.word	0x000007d0
        /*01b0*/ 	.word	0x000000ff
        /*01b4*/ 	.word	0x00000048
        /*01b8*/ 	.short	0x0100
        /*01ba*/ 	.byte	0x04
	.zero		1


	//   ....[11]....
        /*01bc*/ 	.word	0x000007e0
        /*01c0*/ 	.word	0x000000ff
        /*01c4*/ 	.word	0x00000068
        /*01c8*/ 	.short	0x0100
        /*01ca*/ 	.byte	0x04
	.zero		1


	//   ....[12]....
        /*01cc*/ 	.word	0x000007f0
        /*01d0*/ 	.word	0x000000ff
        /*01d4*/ 	.word	0x00000050
        /*01d8*/ 	.short	0x0100
        /*01da*/ 	.byte	0x04
	.zero		1


	//   ....[13]....
        /*01dc*/ 	.word	0x00000800
        /*01e0*/ 	.word	0x000000ff
        /*01e4*/ 	.word	0x00000070
        /*01e8*/ 	.short	0x0100
        /*01ea*/ 	.byte	0x04
	.zero		1


	//   ....[14]....
        /*01ec*/ 	.word	0x00000810
        /*01f0*/ 	.word	0x000000ff
        /*01f4*/ 	.word	0x00000058
        /*01f8*/ 	.short	0x0100
        /*01fa*/ 	.byte	0x04
	.zero		1


	//   ....[15]....
        /*01fc*/ 	.word	0x00000820
        /*0200*/ 	.word	0x000000ff
        /*0204*/ 	.word	0x00000078
        /*0208*/ 	.short	0x0100
        /*020a*/ 	.byte	0x04
	.zero		1


	//   ....[16]....
        /*020c*/ 	.word	0x00000910
        /*0210*/ 	.word	0x000000ff
        /*0214*/ 	.word	0x00000080
        /*0218*/ 	.short	0x0100
        /*021a*/ 	.byte	0x06
	.zero		1


	//   ....[17]....
        /*021c*/ 	.word	0x00000920
        /*0220*/ 	.word	0x000000ff
        /*0224*/ 	.word	0x00000088
        /*0228*/ 	.short	0x0100
        /*022a*/ 	.byte	0x06
	.zero		1


	//   ....[18]....
        /*022c*/ 	.word	0x00000a60
        /*0230*/ 	.word	0x000000ff
        /*0234*/ 	.word	0x00000090
        /*0238*/ 	.short	0x0100
        /*023a*/ 	.byte	0x06
	.zero		1


	//   ....[19]....
        /*023c*/ 	.word	0x00000a70
        /*0240*/ 	.word	0x000000ff
        /*0244*/ 	.word	0x000000a0
        /*0248*/ 	.short	0x0100
        /*024a*/ 	.byte	0x06
	.zero		1


	//   ....[20]....
        /*024c*/ 	.word	0x00000a80
        /*0250*/ 	.word	0x000000ff
        /*0254*/ 	.word	0x00000098
        /*0258*/ 	.short	0x0100
        /*025a*/ 	.byte	0x06
	.zero		1


	//   ....[21]....
        /*025c*/ 	.word	0x00000a90
        /*0260*/ 	.word	0x000000ff
        /*0264*/ 	.word	0x000000a8
        /*0268*/ 	.short	0x0100
        /*026a*/ 	.byte	0x06
	.zero		1


	//   ....[22]....
        /*026c*/ 	.word	0x00000bc0
        /*0270*/ 	.word	0x000000ff
        /*0274*/ 	.word	0x000000b0
        /*0278*/ 	.short	0x0100
        /*027a*/ 	.byte	0x04
	.zero		1


	//   ....[23]....
        /*027c*/ 	.word	0x00000bd0
        /*0280*/ 	.word	0x000000ff
        /*0284*/ 	.word	0x000000d0
        /*0288*/ 	.short	0x0100
        /*028a*/ 	.byte	0x04
	.zero		1


	//   ....[24]....
        /*028c*/ 	.word	0x00000be0
        /*0290*/ 	.word	0x000000ff
        /*0294*/ 	.word	0x000000b8
        /*0298*/ 	.short	0x0100
        /*029a*/ 	.byte	0x04
	.zero		1


	//   ....[25]....
        /*029c*/ 	.word	0x00000bf0
        /*02a0*/ 	.word	0x000000ff
        /*02a4*/ 	.word	0x000000d8
        /*02a8*/ 	.short	0x0100
        /*02aa*/ 	.byte	0x04
	.zero		1


	//   ....[26]....
        /*02ac*/ 	.word	0x00000c00
        /*02b0*/ 	.word	0x000000ff
        /*02b4*/ 	.word	0x000000c0
        /*02b8*/ 	.short	0x0100
        /*02ba*/ 	.byte	0x04
	.zero		1


	//   ....[27]....
        /*02bc*/ 	.word	0x00000c10
        /*02c0*/ 	.word	0x000000ff
        /*02c4*/ 	.word	0x000000e0
        /*02c8*/ 	.short	0x0100
        /*02ca*/ 	.byte	0x04
	.zero		1


	//   ....[28]....
        /*02cc*/ 	.word	0x00000c20
        /*02d0*/ 	.word	0x000000ff
        /*02d4*/ 	.word	0x000000c8
        /*02d8*/ 	.short	0x0100
        /*02da*/ 	.byte	0x04
	.zero		1


	//   ....[29]....
        /*02dc*/ 	.word	0x00000c30
        /*02e0*/ 	.word	0x000000ff
        /*02e4*/ 	.word	0x000000e8
        /*02e8*/ 	.short	0x0100
        /*02ea*/ 	.byte	0x04
	.zero		1


	//   ....[30]....
        /*02ec*/ 	.word	0x00000d20
        /*02f0*/ 	.word	0x000000ff
        /*02f4*/ 	.word	0x000000f0
        /*02f8*/ 	.short	0x0100
        /*02fa*/ 	.byte	0x04
	.zero		1


	//   ....[31]....
        /*02fc*/ 	.word	0x00000d30
        /*0300*/ 	.word	0x000000ff
        /*0304*/ 	.word	0x00000100
        /*0308*/ 	.short	0x0100
        /*030a*/ 	.byte	0x04
	.zero		1


	//   ....[32]....
        /*030c*/ 	.word	0x00000d40
        /*0310*/ 	.word	0x000000ff
        /*0314*/ 	.word	0x000000f8
        /*0318*/ 	.short	0x0100
        /*031a*/ 	.byte	0x04
	.zero		1


	//   ....[33]....
        /*031c*/ 	.word	0x00000d50
        /*0320*/ 	.word	0x000000ff
        /*0324*/ 	.word	0x00000108
        /*0328*/ 	.short	0x0100
        /*032a*/ 	.byte	0x04
	.zero		1


	//   ....[34]....
        /*032c*/ 	.word	0x000019e0
        /*0330*/ 	.word	0x00000000
        /*0334*/ 	.word	0x00000100
        /*0338*/ 	.short	0x010a
        /*033a*/ 	.byte	0xff
	.zero		1


	//   ....[35]....
        /*033c*/ 	.word	0x00001a10
        /*0340*/ 	.word	0x00000000
        /*0344*/ 	.word	0x000000f0
        /*0348*/ 	.short	0x0101
        /*034a*/ 	.byte	0xff
	.zero		1


	//   ....[36]....
        /*034c*/ 	.word	0x00001ae0
        /*0350*/ 	.word	0x000000ff
        /*0354*/ 	.word	0x00000020
        /*0358*/ 	.short	0x010a
        /*035a*/ 	.byte	0x04
	.zero		1


	//   ....[37]....
        /*035c*/ 	.word	0x00001b60
        /*0360*/ 	.word	0x000000ff
        /*0364*/ 	.word	0x00000020
        /*0368*/ 	.short	0x010a
        /*036a*/ 	.byte	0x21
	.zero		1


	//   ....[38]....
        /*036c*/ 	.word	0x00001cf0
        /*0370*/ 	.word	0x000000ff
        /*0374*/ 	.word	0x00000020
        /*0378*/ 	.short	0x010a
        /*037a*/ 	.byte	0x05
	.zero		1


	//   ....[39]....
        /*037c*/ 	.word	0x00001ee0
        /*0380*/ 	.word	0x000000ff
        /*0384*/ 	.word	0x00000088
        /*0388*/ 	.short	0x0101
        /*038a*/ 	.byte	0x0d
	.zero		1


	//   ....[40]....
        /*038c*/ 	.word	0x00001f00
        /*0390*/ 	.word	0x000000ff
        /*0394*/ 	.word	0x00000020
        /*0398*/ 	.short	0x010a
        /*039a*/ 	.byte	0x04
	.zero		1


	//   ....[41]....
        /*039c*/ 	.word	0x00001f80
        /*03a0*/ 	.word	0x000000ff
        /*03a4*/ 	.word	0x00000020
        /*03a8*/ 	.short	0x010a
        /*03aa*/ 	.byte	0x21
	.zero		1


	//   ....[42]....
        /*03ac*/ 	.word	0x00002110
        /*03b0*/ 	.word	0x000000ff
        /*03b4*/ 	.word	0x00000020
        /*03b8*/ 	.short	0x010a
        /*03ba*/ 	.byte	0x05
	.zero		1


	//   ....[43]....
        /*03bc*/ 	.word	0x00002310
        /*03c0*/ 	.word	0x00000003
        /*03c4*/ 	.word	0x00000090
        /*03c8*/ 	.short	0x010a
        /*03ca*/ 	.byte	0xff
	.zero		1


	//   ....[44]....
        /*03cc*/ 	.word	0x00002460
        /*03d0*/ 	.word	0x00000000
        /*03d4*/ 	.word	0x00000000
        /*03d8*/ 	.short	0x0101
        /*03da*/ 	.byte	0xff
	.zero		1


	//   ....[45]....
        /*03dc*/ 	.word	0x00002a10
        /*03e0*/ 	.word	0x000000ff
        /*03e4*/ 	.word	0x00000000
        /*03e8*/ 	.short	0x010a
        /*03ea*/ 	.byte	0x04
	.zero		1


	//   ....[46]....
        /*03ec*/ 	.word	0x00002aa0
        /*03f0*/ 	.word	0x000000ff
        /*03f4*/ 	.word	0x00000000
        /*03f8*/ 	.short	0x010a
        /*03fa*/ 	.byte	0x05
	.zero		1


	//   ....[47]....
        /*03fc*/ 	.word	0x00002b30
        /*0400*/ 	.word	0x000000ff
        /*0404*/ 	.word	0x00000000
        /*0408*/ 	.short	0x010a
        /*040a*/ 	.byte	0x05
	.zero		1


	//   ....[48]....
        /*040c*/ 	.word	0x00002bd0
        /*0410*/ 	.word	0x00000000
        /*0414*/ 	.word	0x00000000
        /*0418*/ 	.short	0x010a
        /*041a*/ 	.byte	0xff
	.zero		1


	//   ....[49]....
        /*041c*/ 	.word	0x00002cf0
        /*0420*/ 	.word	0x00000002
        /*0424*/ 	.word	0x000000f0
        /*0428*/ 	.short	0x010a
        /*042a*/ 	.byte	0xff
	.zero		1


	//   ....[50]....
        /*042c*/ 	.word	0x00002d60
        /*0430*/ 	.word	0x00000002
        /*0434*/ 	.word	0x00000000
        /*0438*/ 	.short	0x0101
        /*043a*/ 	.byte	0xff
	.zero		1


	//   ....[51]....
        /*043c*/ 	.word	0x00002d80
        /*0440*/ 	.word	0x000000ff
        /*0444*/ 	.word	0x000000a0
        /*0448*/ 	.short	0x010a
        /*044a*/ 	.byte	0x04
	.zero		1


	//   ....[52]....
        /*044c*/ 	.word	0x00002ea0
        /*0450*/ 	.word	0x00000002
        /*0454*/ 	.word	0x00000090
        /*0458*/ 	.short	0x010a
        /*045a*/ 	.byte	0xff
	.zero		1


	//   ....[53]....
        /*045c*/ 	.word	0x00002fa0
        /*0460*/ 	.word	0x00000002
        /*0464*/ 	.word	0x00000000
        /*0468*/ 	.short	0x0101
        /*046a*/ 	.byte	0xff
	.zero		1


	//   ....[54]....
        /*046c*/ 	.word	0x00003030
        /*0470*/ 	.word	0x000000ff
        /*0474*/ 	.word	0x000000a0
        /*0478*/ 	.short	0x0106
        /*047a*/ 	.byte	0x04
	.zero		1


	//   ....[55]....
        /*047c*/ 	.word	0x00003050
        /*0480*/ 	.word	0x000000ff
        /*0484*/ 	.word	0x000000a0
        /*0488*/ 	.short	0x010a
        /*048a*/ 	.byte	0x04
	.zero		1


	//   ....[56]....
        /*048c*/ 	.word	0x000030e0
        /*0490*/ 	.word	0x000000ff
        /*0494*/ 	.word	0x000000a0
        /*0498*/ 	.short	0x0106
        /*049a*/ 	.byte	0x07
	.zero		1


	//   ....[57]....
        /*049c*/ 	.word	0x00003120
        /*04a0*/ 	.word	0x00000000
        /*04a4*/ 	.word	0x000000a0
        /*04a8*/ 	.short	0x010a
        /*04aa*/ 	.byte	0xff
	.zero		1


	//   ....[58]....
        /*04ac*/ 	.word	0x000036f0
        /*04b0*/ 	.word	0x00000000
        /*04b4*/ 	.word	0x00000090
        /*04b8*/ 	.short	0x010a
        /*04ba*/ 	.byte	0xff
	.zero		1


	//   ....[59]....
        /*04bc*/ 	.word	0x000037f0
        /*04c0*/ 	.word	0x00000003
        /*04c4*/ 	.word	0x00000000
        /*04c8*/ 	.short	0x0101
        /*04ca*/ 	.byte	0xff
	.zero		1


	//   ....[60]....
        /*04cc*/ 	.word	0x00003800
        /*04d0*/ 	.word	0x000000ff
        /*04d4*/ 	.word	0x00000000
        /*04d8*/ 	.short	0x010a
        /*04da*/ 	.byte	0x04
	.zero		1


	//   ....[61]....
        /*04dc*/ 	.word	0x00003880
        /*04e0*/ 	.word	0x000000ff
        /*04e4*/ 	.word	0x000000d0
        /*04e8*/ 	.short	0x010a
        /*04ea*/ 	.byte	0x2e
	.zero		1


	//   ....[62]....
        /*04ec*/ 	.word	0x00003960
        /*04f0*/ 	.word	0x000000ff
        /*04f4*/ 	.word	0x00000000
        /*04f8*/ 	.short	0x010a
        /*04fa*/ 	.byte	0x07
	.zero		1


	//   ....[63]....
        /*04fc*/ 	.word	0x00003aa0
        /*0500*/ 	.word	0x000000ff
        /*0504*/ 	.word	0x00000000
        /*0508*/ 	.short	0x010a
        /*050a*/ 	.byte	0x04
	.zero		1


	//   ....[64]....
        /*050c*/ 	.word	0x00003e70
        /*0510*/ 	.word	0x000000ff
        /*0514*/ 	.word	0x00000000
        /*0518*/ 	.short	0x010a
        /*051a*/ 	.byte	0x04
	.zero		1


	//   ....[65]....
        /*051c*/ 	.word	0x00003f00
        /*0520*/ 	.word	0x000000ff
        /*0524*/ 	.word	0x00000000
        /*0528*/ 	.short	0x010a
        /*052a*/ 	.byte	0x05
	.zero		1


	//   ....[66]....
        /*052c*/ 	.word	0x00003f90
        /*0530*/ 	.word	0x000000ff
        /*0534*/ 	.word	0x00000000
        /*0538*/ 	.short	0x010a
        /*053a*/ 	.byte	0x05
	.zero		1


	//   ....[67]....
        /*053c*/ 	.word	0x00004020
        /*0540*/ 	.word	0x000000ff
        /*0544*/ 	.word	0x00000000
        /*0548*/ 	.short	0x010a
        /*054a*/ 	.byte	0x04
	.zero		1


	//   ....[68]....
        /*054c*/ 	.word	0x000044f0
        /*0550*/ 	.word	0x0000000c
        /*0554*/ 	.word	0x00000090
        /*0558*/ 	.short	0x010a
        /*055a*/ 	.byte	0xff
	.zero		1


	//   ....[69]....
        /*055c*/ 	.word	0x00004660
        /*0560*/ 	.word	0x00000000
        /*0564*/ 	.word	0x00000000
        /*0568*/ 	.short	0x0101
        /*056a*/ 	.byte	0xff
	.zero		1


	//   ....[70]....
        /*056c*/ 	.word	0x00004af0
        /*0570*/ 	.word	0x000000ff
        /*0574*/ 	.word	0x00000088
        /*0578*/ 	.short	0x010a
        /*057a*/ 	.byte	0x15
	.zero		1


	//   ....[71]....
        /*057c*/ 	.word	0x00004c70
        /*0580*/ 	.word	0x000000ff
        /*0584*/ 	.word	0x00000060
        /*0588*/ 	.short	0x010a
        /*058a*/ 	.byte	0x15
	.zero		1


	//   ....[72]....
        /*058c*/ 	.word	0x00004df0
        /*0590*/ 	.word	0x000000ff
        /*0594*/ 	.word	0x00000040
        /*0598*/ 	.short	0x010b
        /*059a*/ 	.byte	0x15
	.zero		1


	//   ....[73]....
        /*059c*/ 	.word	0x00004e00
        /*05a0*/ 	.word	0x000000ff
        /*05a4*/ 	.word	0x00000000
        /*05a8*/ 	.short	0x0101
        /*05aa*/ 	.byte	0x06
	.zero		1


	//   ....[74]....
        /*05ac*/ 	.word	0x00004e10
        /*05b0*/ 	.word	0x000000ff
        /*05b4*/ 	.word	0x00000068
        /*05b8*/ 	.short	0x010a
        /*05ba*/ 	.byte	0x15
	.zero		1


	//   ....[75]....
        /*05bc*/ 	.word	0x00004f70
        /*05c0*/ 	.word	0x000000ff
        /*05c4*/ 	.word	0x00000048
        /*05c8*/ 	.short	0x010b
        /*05ca*/ 	.byte	0x15
	.zero		1


	//   ....[76]....
        /*05cc*/ 	.word	0x00004f80
        /*05d0*/ 	.word	0x000000ff
        /*05d4*/ 	.word	0x00000000
        /*05d8*/ 	.short	0x0101
        /*05da*/ 	.byte	0x06
	.zero		1


	//   ....[77]....
        /*05dc*/ 	.word	0x00004f90
        /*05e0*/ 	.word	0x000000ff
        /*05e4*/ 	.word	0x00000070
        /*05e8*/ 	.short	0x010a
        /*05ea*/ 	.byte	0x15
	.zero		1


	//   ....[78]....
        /*05ec*/ 	.word	0x000050e0
        /*05f0*/ 	.word	0x000000ff
        /*05f4*/ 	.word	0x00000050
        /*05f8*/ 	.short	0x010b
        /*05fa*/ 	.byte	0x15
	.zero		1


	//   ....[79]....
        /*05fc*/ 	.word	0x000050f0
        /*0600*/ 	.word	0x000000ff
        /*0604*/ 	.word	0x00000000
        /*0608*/ 	.short	0x0101
        /*060a*/ 	.byte	0x06
	.zero		1


	//   ....[80]....
        /*060c*/ 	.word	0x00005100
        /*0610*/ 	.word	0x000000ff
        /*0614*/ 	.word	0x00000078
        /*0618*/ 	.short	0x010a
        /*061a*/ 	.byte	0x15
	.zero		1


	//   ....[81]....
        /*061c*/ 	.word	0x000052f0
        /*0620*/ 	.word	0x000000ff
        /*0624*/ 	.word	0x00000058
        /*0628*/ 	.short	0x010b
        /*062a*/ 	.byte	0x15
	.zero		1


	//   ....[82]....
        /*062c*/ 	.word	0x00005300
        /*0630*/ 	.word	0x000000ff
        /*0634*/ 	.word	0x00000000
        /*0638*/ 	.short	0x0101
        /*063a*/ 	.byte	0x25
	.zero		1


	//   ....[83]....
        /*063c*/ 	.word	0x00005330
        /*0640*/ 	.word	0x000000ff
        /*0644*/ 	.word	0x00000060
        /*0648*/ 	.short	0x010a
        /*064a*/ 	.byte	0x15
	.zero		1


	//   ....[84]....
        /*064c*/ 	.word	0x00005350
        /*0650*/ 	.word	0x000000ff
        /*0654*/ 	.word	0x00000068
        /*0658*/ 	.short	0x010a
        /*065a*/ 	.byte	0x15
	.zero		1


	//   ....[85]....
        /*065c*/ 	.word	0x00005370
        /*0660*/ 	.word	0x000000ff
        /*0664*/ 	.word	0x00000070
        /*0668*/ 	.short	0x010a
        /*066a*/ 	.byte	0x15
	.zero		1


	//   ....[86]....
        /*066c*/ 	.word	0x000053b0
        /*0670*/ 	.word	0x00000000
        /*0674*/ 	.word	0x00000078
        /*0678*/ 	.short	0x010a
        /*067a*/ 	.byte	0xff
	.zero		1


	//   ....[87]....
        /*067c*/ 	.word	0x00005700
        /*0680*/ 	.word	0x00000003
        /*0684*/ 	.word	0x00000090
        /*0688*/ 	.short	0x010a
        /*068a*/ 	.byte	0xff
	.zero		1


	//   ....[88]....
        /*068c*/ 	.word	0x00005880
        /*0690*/ 	.word	0x00000000
        /*0694*/ 	.word	0x00000000
        /*0698*/ 	.short	0x0101
        /*069a*/ 	.byte	0xff
	.zero		1


	//   ....[89]....
        /*069c*/ 	.word	0x000063d0
        /*06a0*/ 	.word	0x000000ff
        /*06a4*/ 	.word	0x00000040
        /*06a8*/ 	.short	0x010a
        /*06aa*/ 	.byte	0x2c
	.zero		1


	//   ....[90]....
        /*06ac*/ 	.word	0x00006410
        /*06b0*/ 	.word	0x0000001a
        /*06b4*/ 	.word	0x000000b0
        /*06b8*/ 	.short	0x010a
        /*06ba*/ 	.byte	0xff
	.zero		1


	//   ....[91]....
        /*06bc*/ 	.word	0x00006520
        /*06c0*/ 	.word	0x000000ff
        /*06c4*/ 	.word	0x00000040
        /*06c8*/ 	.short	0x010a
        /*06ca*/ 	.byte	0x2c
	.zero		1


	//   ....[92]....
        /*06cc*/ 	.word	0x00006600
        /*06d0*/ 	.word	0x0000001a
        /*06d4*/ 	.word	0x000000b0
        /*06d8*/ 	.short	0x010a
        /*06da*/ 	.byte	0xff
	.zero		1


	//   ....[93]....
        /*06dc*/ 	.word	0x00006d30
        /*06e0*/ 	.word	0x00000000
        /*06e4*/ 	.word	0x00000000
        /*06e8*/ 	.short	0x0101
        /*06ea*/ 	.byte	0xff
	.zero		1


	//   ....[94]....
        /*06ec*/ 	.word	0x00006d40
        /*06f0*/ 	.word	0x00000002
        /*06f4*/ 	.word	0x00000040
        /*06f8*/ 	.short	0x010a
        /*06fa*/ 	.byte	0xff
	.zero		1


	//   ....[95]....
        /*06fc*/ 	.word	0x00006e00
        /*0700*/ 	.word	0x00000002
        /*0704*/ 	.word	0x00000040
        /*0708*/ 	.short	0x010a
        /*070a*/ 	.byte	0xff
	.zero		1


	//   ....[96]....
        /*070c*/ 	.word	0x000075c0
        /*0710*/ 	.word	0x00000000
        /*0714*/ 	.word	0x00000000
        /*0718*/ 	.short	0x0101
        /*071a*/ 	.byte	0xff
	.zero		1


	//   ....[97]....
        /*071c*/ 	.word	0x000075e0
        /*0720*/ 	.word	0x00000002
        /*0724*/ 	.word	0x00000040
        /*0728*/ 	.short	0x010a
        /*072a*/ 	.byte	0xff
	.zero		1


	//   ....[98]....
        /*072c*/ 	.word	0x00007690
        /*0730*/ 	.word	0x00000002
        /*0734*/ 	.word	0x00000040
        /*0738*/ 	.short	0x010a
        /*073a*/ 	.byte	0xff
	.zero		1


	//   ....[99]....
        /*073c*/ 	.word	0x00007e50
        /*0740*/ 	.word	0x00000000
        /*0744*/ 	.word	0x00000000
        /*0748*/ 	.short	0x0101
        /*074a*/ 	.byte	0xff
	.zero		1


	//   ....[100]....
        /*074c*/ 	.word	0x00007e70
        /*0750*/ 	.word	0x00000003
        /*0754*/ 	.word	0x00000040
        /*0758*/ 	.short	0x010a
        /*075a*/ 	.byte	0xff
	.zero		1


	//   ....[101]....
        /*075c*/ 	.word	0x00007f20
        /*0760*/ 	.word	0x00000003
        /*0764*/ 	.word	0x00000040
        /*0768*/ 	.short	0x010a
        /*076a*/ 	.byte	0xff
	.zero		1


	//   ....[102]....
        /*076c*/ 	.word	0x000082c0
        /*0770*/ 	.word	0x000000ff
        /*0774*/ 	.word	0x00000000
        /*0778*/ 	.short	0x0101
        /*077a*/ 	.byte	0x04
	.zero		1


	//   ....[103]....
        /*077c*/ 	.word	0x00008740
        /*0780*/ 	.word	0x00000000
        /*0784*/ 	.word	0x00000000
        /*0788*/ 	.short	0x0101
        /*078a*/ 	.byte	0xff
	.zero		1


	//   ....[104]....
        /*078c*/ 	.word	0x000089d0
        /*0790*/ 	.word	0x000000ff
        /*0794*/ 	.word	0x00000000
        /*0798*/ 	.short	0x0101
        /*079a*/ 	.byte	0x04
	.zero		1


	//   ....[105]....
        /*079c*/ 	.word	0x000089f0
        /*07a0*/ 	.word	0x00000000
        /*07a4*/ 	.word	0x00000100
        /*07a8*/ 	.short	0x010a
        /*07aa*/ 	.byte	0xff
	.zero		1


	//   ....[106]....
        /*07ac*/ 	.word	0x00008a50
        /*07b0*/ 	.word	0x00000000
        /*07b4*/ 	.word	0x00000020
        /*07b8*/ 	.short	0x010a
        /*07ba*/ 	.byte	0xff
	.zero		1


	//   ....[107]....
        /*07bc*/ 	.word	0x00008ab0
        /*07c0*/ 	.word	0x00000000
        /*07c4*/ 	.word	0x00000020
        /*07c8*/ 	.short	0x010a
        /*07ca*/ 	.byte	0xff
	.zero		1


	//   ....[108]....
        /*07cc*/ 	.word	0x00008b00
        /*07d0*/ 	.word	0x00000003
        /*07d4*/ 	.word	0x00000090
        /*07d8*/ 	.short	0x010a
        /*07da*/ 	.byte	0xff
	.zero		1


	//   ....[109]....
        /*07dc*/ 	.word	0x00008b60
        /*07e0*/ 	.word	0x00000000
        /*07e4*/ 	.word	0x00000000
        /*07e8*/ 	.short	0x010a
        /*07ea*/ 	.byte	0xff
	.zero		1


	//   ....[110]....
        /*07ec*/ 	.word	0x00008bc0
        /*07f0*/ 	.word	0x00000000
        /*07f4*/ 	.word	0x00000000
        /*07f8*/ 	.short	0x010a
        /*07fa*/ 	.byte	0xff
	.zero		1


	//   ....[111]....
        /*07fc*/ 	.word	0x00008c20
        /*0800*/ 	.word	0x00000000
        /*0804*/ 	.word	0x00000000
        /*0808*/ 	.short	0x010a
        /*080a*/ 	.byte	0xff
	.zero		1


	//   ....[112]....
        /*080c*/ 	.word	0x00008c70
        /*0810*/ 	.word	0x00000002
        /*0814*/ 	.word	0x000000f0
        /*0818*/ 	.short	0x010a
        /*081a*/ 	.byte	0xff
	.zero		1


	//   ....[113]....
        /*081c*/ 	.word	0x00008cd0
        /*0820*/ 	.word	0x00000002
        /*0824*/ 	.word	0x000000a0
        /*0828*/ 	.short	0x010a
        /*082a*/ 	.byte	0xff
	.zero		1


	//   ....[114]....
        /*082c*/ 	.word	0x00008d20
        /*0830*/ 	.word	0x00000002
        /*0834*/ 	.word	0x00000090
        /*0838*/ 	.short	0x010a
        /*083a*/ 	.byte	0xff
	.zero		1


	//   ....[115]....
        /*083c*/ 	.word	0x00008d80
        /*0840*/ 	.word	0x00000000
        /*0844*/ 	.word	0x000000a0
        /*0848*/ 	.short	0x010a
        /*084a*/ 	.byte	0xff
	.zero		1


	//   ....[116]....
        /*084c*/ 	.word	0x00008dd0
        /*0850*/ 	.word	0x00000000
        /*0854*/ 	.word	0x00000090
        /*0858*/ 	.short	0x010a
        /*085a*/ 	.byte	0xff
	.zero		1


	//   ....[117]....
        /*085c*/ 	.word	0x00008e30
        /*0860*/ 	.word	0x00000002
        /*0864*/ 	.word	0x000000d0
        /*0868*/ 	.short	0x010a
        /*086a*/ 	.byte	0xff
	.zero		1


	//   ....[118]....
        /*086c*/ 	.word	0x00008e90
        /*0870*/ 	.word	0x00000000
        /*0874*/ 	.word	0x00000000
        /*0878*/ 	.short	0x010a
        /*087a*/ 	.byte	0xff
	.zero		1


	//   ....[119]....
        /*087c*/ 	.word	0x00008ef0
        /*0880*/ 	.word	0x00000000
        /*0884*/ 	.word	0x00000000
        /*0888*/ 	.short	0x010a
        /*088a*/ 	.byte	0xff
	.zero		1


	//   ....[120]....
        /*088c*/ 	.word	0x00008f50
        /*0890*/ 	.word	0x00000000
        /*0894*/ 	.word	0x00000000
        /*0898*/ 	.short	0x010a
        /*089a*/ 	.byte	0xff
	.zero		1


	//   ....[121]....
        /*089c*/ 	.word	0x00008fb0
        /*08a0*/ 	.word	0x00000000
        /*08a4*/ 	.word	0x00000000
        /*08a8*/ 	.short	0x010a
        /*08aa*/ 	.byte	0xff
	.zero		1


	//   ....[122]....
        /*08ac*/ 	.word	0x00009010
        /*08b0*/ 	.word	0x00000000
        /*08b4*/ 	.word	0x00000000
        /*08b8*/ 	.short	0x010a
        /*08ba*/ 	.byte	0xff
	.zero		1


	//   ....[123]....
        /*08bc*/ 	.word	0x00009060
        /*08c0*/ 	.word	0x0000000c
        /*08c4*/ 	.word	0x00000090
        /*08c8*/ 	.short	0x010a
        /*08ca*/ 	.byte	0xff
	.zero		1


	//   ....[124]....
        /*08cc*/ 	.word	0x000090c0
        /*08d0*/ 	.word	0x00000000
        /*08d4*/ 	.word	0x00000088
        /*08d8*/ 	.short	0x010a
        /*08da*/ 	.byte	0xff
	.zero		1


	//   ....[125]....
        /*08dc*/ 	.word	0x00009120
        /*08e0*/ 	.word	0x00000000
        /*08e4*/ 	.word	0x00000060
        /*08e8*/ 	.short	0x010a
        /*08ea*/ 	.byte	0xff
	.zero		1


	//   ....[126]....
        /*08ec*/ 	.word	0x00009180
        /*08f0*/ 	.word	0x00000000
        /*08f4*/ 	.word	0x00000068
        /*08f8*/ 	.short	0x010a
        /*08fa*/ 	.byte	0xff
	.zero		1


	//   ....[127]....
        /*08fc*/ 	.word	0x000091e0
        /*0900*/ 	.word	0x00000000
        /*0904*/ 	.word	0x00000070
        /*0908*/ 	.short	0x010a
        /*090a*/ 	.byte	0xff
	.zero		1


	//   ....[128]....
        /*090c*/ 	.word	0x00009240
        /*0910*/ 	.word	0x00000000
        /*0914*/ 	.word	0x00000078
        /*0918*/ 	.short	0x010a
        /*091a*/ 	.byte	0xff
	.zero		1


	//   ....[129]....
        /*091c*/ 	.word	0x000092a0
        /*0920*/ 	.word	0x00000000
        /*0924*/ 	.word	0x00000060
        /*0928*/ 	.short	0x010a
        /*092a*/ 	.byte	0xff
	.zero		1


	//   ....[130]....
        /*092c*/ 	.word	0x00009300
        /*0930*/ 	.word	0x00000000
        /*0934*/ 	.word	0x00000068
        /*0938*/ 	.short	0x010a
        /*093a*/ 	.byte	0xff
	.zero		1


	//   ....[131]....
        /*093c*/ 	.word	0x00009360
        /*0940*/ 	.word	0x00000000
        /*0944*/ 	.word	0x00000070
        /*0948*/ 	.short	0x010a
        /*094a*/ 	.byte	0xff
	.zero		1


	//   ....[132]....
        /*094c*/ 	.word	0x000093b0
        /*0950*/ 	.word	0x00000003
        /*0954*/ 	.word	0x00000090
        /*0958*/ 	.short	0x010a
        /*095a*/ 	.byte	0xff
	.zero		1


	//   ....[133]....
        /*095c*/ 	.word	0x00009410
        /*0960*/ 	.word	0x00000000
        /*0964*/ 	.word	0x00000040
        /*0968*/ 	.short	0x010a
        /*096a*/ 	.byte	0xff
	.zero		1


	//   ....[134]....
        /*096c*/ 	.word	0x00009460
        /*0970*/ 	.word	0x0000001a
        /*0974*/ 	.word	0x000000b0
        /*0978*/ 	.short	0x010a
        /*097a*/ 	.byte	0xff
	.zero		1


	//   ....[135]....
        /*097c*/ 	.word	0x000094b0
        /*0980*/ 	.word	0x00000002
        /*0984*/ 	.word	0x00000040
        /*0988*/ 	.short	0x010a
        /*098a*/ 	.byte	0xff
	.zero		1


	//   ....[136]....
        /*098c*/ 	.word	0x00009500
        /*0990*/ 	.word	0x00000002
        /*0994*/ 	.word	0x00000040
        /*0998*/ 	.short	0x010a
        /*099a*/ 	.byte	0xff
	.zero		1


	//   ....[137]....
        /*099c*/ 	.word	0x00009550
        /*09a0*/ 	.word	0x00000003
        /*09a4*/ 	.word	0x00000040
        /*09a8*/ 	.short	0x010a
        /*09aa*/ 	.byte	0xff
	.zero		1


	//----- nvinfo : EIATTR_NUM_MBARRIERS
	.align		4
.L_47:
        /*09ac*/ 	.byte	0x03, 0x38
        /*09ae*/ 	.short	0x0022


	//----- nvinfo : EIATTR_EXIT_INSTR_OFFSETS
	.align		4
        /*09b0*/ 	.byte	0x04, 0x1c
        /*09b2*/ 	.short	(.L_49 - .L_48)


	//   ....[0]....
.L_48:
        /*09b4*/ 	.word	0x00002c00


	//   ....[1]....
        /*09b8*/ 	.word	0x000030f0


	//   ....[2]....
        /*09bc*/ 	.word	0x00003150


	//   ....[3]....
        /*09c0*/ 	.word	0x00004280


	//   ....[4]....
        /*09c4*/ 	.word	0x000053e0


	//   ....[5]....
        /*09c8*/ 	.word	0x00005420


	//   ....[6]....
        /*09cc*/ 	.word	0x000088c0


	//   ....[7]....
        /*09d0*/ 	.word	0x00008940


	//   ....[8]....
        /*09d4*/ 	.word	0x00008970


	//   ....[9]....
        /*09d8*/ 	.word	0x000089e0


	//----- nvinfo : EIATTR_MAX_THREADS
	.align		4
.L_49:
        /*09dc*/ 	.byte	0x04, 0x05
        /*09de*/ 	.short	(.L_51 - .L_50)
.L_50:
        /*09e0*/ 	.word	0x00000100
        /*09e4*/ 	.word	0x00000001
        /*09e8*/ 	.word	0x00000001


	//----- nvinfo : EIATTR_CRS_STACK_SIZE
	.align		4
.L_51:
        /*09ec*/ 	.byte	0x04, 0x1e
        /*09ee*/ 	.short	(.L_53 - .L_52)
.L_52:
        /*09f0*/ 	.word	0x00000000


	//----- nvinfo : EIATTR_CBANK_PARAM_SIZE
	.align		4
.L_53:
        /*09f4*/ 	.byte	0x03, 0x19
        /*09f6*/ 	.short	0x0800


	//----- nvinfo : EIATTR_PARAM_CBANK
	.align		4
        /*09f8*/ 	.byte	0x04, 0x0a
        /*09fa*/ 	.short	(.L_55 - .L_54)
	.align		4
.L_54:
        /*09fc*/ 	.word	index@(.nv.constant0._ZN7cutlass13device_kernelINS_4gemm6kernel13GemmUniversalIN4cute5tupleIJiiiiEEENS1_10collective13CollectiveMmaINS1_35MainloopSm100TmaUmmaWarpSpecializedILi4ELi2ELi4ENS5_IJNS4_1CILi1EEENSA_ILi8EEESB_EEEEENS5_IJNSA_ILi64EEENSA_ILi128EEESG_EEENS_6half_tENS5_IJlSB_lEEESI_SJ_NS4_8TiledMMAINS4_8MMA_AtomIJNS4_20SM100_MMA_F16BF16_SSISI_SI_fLi64ELi128ELNS4_4UMMA5MajorE0ELSO_0ELNSN_7ScaleInE0ELSP_0EEEEEENS4_6LayoutINS5_IJSB_SB_SB_EEENS5_IJNSA_ILi0EEESU_SU_EEEEENS5_IJNS4_10UnderscoreESX_SX_EEEEENS4_23SM90_TMA_LOAD_MULTICASTENS4_14ComposedLayoutINS4_7SwizzleILi3ELi4ELi3EEENS4_18smem_ptr_flag_bitsILi16EEENSS_INS5_IJSC_SF_EEENS5_IJSF_SB_EEEEEEEvNS4_8identityENS4_13SM90_TMA_LOADES19_vS1A_EENS_8epilogue10collective18CollectiveEpilogueINS1D_23Sm100TmaWarpSpecializedILi4ELi2ELi16ELb1ELb0EEEJSH_NS5_IJNSS_ISF_SB_EENSS_INSA_ILi32EEESB_EEEEESI_SJ_SI_SJ_NS1D_6fusion15FusionCallbacksIS1H_NS1M_17LinearCombinationISI_fSI_fLNS_15FloatRoundStyleE2EEESH_S1L_JEEENS4_5SM1004TMEM4LOAD26SM100_TMEM_LOAD_16dp256b4xES1B_NS11_INS12_ILi2ELi4ELi3EEES15_NSS_INS5_IJSC_S1J_EEENS5_IJS1J_SB_EEEEEEENS4_17SM75_U32x4_LDSM_NENS4_14SM90_TMA_STOREES20_NS4_17SM90_U32x4_STSM_NENS4_39AutoVectorizingCopyWithAssumedAlignmentILi128EEEEEEvvEEEEvNT_6ParamsE)
        /*0a00*/ 	.short	0x0380
        /*0a02*/ 	.short	0x0800


	//----- nvinfo : EIATTR_SW_WAR
	.align		4
.L_55:
        /*0a04*/ 	.byte	0x04, 0x36
        /*0a06*/ 	.short	(.L_57 - .L_56)
.L_56:
        /*0a08*/ 	.word	0x00000008
.L_57:


//--------------------- .nv.callgraph             --------------------------
	.section	.nv.callgraph,"",@"SHT_CUDA_CALLGRAPH"
	.align	4
	.sectionentsize	8
	.align		4
        /*0000*/ 	.word	0x00000000
	.align		4
        /*0004*/ 	.word	0xffffffff
	.align		4
        /*0008*/ 	.word	index@(_ZN7cutlass13device_kernelINS_4gemm6kernel13GemmUniversalIN4cute5tupleIJiiiiEEENS1_10collective13CollectiveMmaINS1_35MainloopSm100TmaUmmaWarpSpecializedILi4ELi2ELi4ENS5_IJNS4_1CILi1EEENSA_ILi8EEESB_EEEEENS5_IJNSA_ILi64EEENSA_ILi128EEESG_EEENS_6half_tENS5_IJlSB_lEEESI_SJ_NS4_8TiledMMAINS4_8MMA_AtomIJNS4_20SM100_MMA_F16BF16_SSISI_SI_fLi64ELi128ELNS4_4UMMA5MajorE0ELSO_0ELNSN_7ScaleInE0ELSP_0EEEEEENS4_6LayoutINS5_IJSB_SB_SB_EEENS5_IJNSA_ILi0EEESU_SU_EEEEENS5_IJNS4_10UnderscoreESX_SX_EEEEENS4_23SM90_TMA_LOAD_MULTICASTENS4_14ComposedLayoutINS4_7SwizzleILi3ELi4ELi3EEENS4_18smem_ptr_flag_bitsILi16EEENSS_INS5_IJSC_SF_EEENS5_IJSF_SB_EEEEEEEvNS4_8identityENS4_13SM90_TMA_LOADES19_vS1A_EENS_8epilogue10collective18CollectiveEpilogueINS1D_23Sm100TmaWarpSpecializedILi4ELi2ELi16ELb1ELb0EEEJSH_NS5_IJNSS_ISF_SB_EENSS_INSA_ILi32EEESB_EEEEESI_SJ_SI_SJ_NS1D_6fusion15FusionCallbacksIS1H_NS1M_17LinearCombinationISI_fSI_fLNS_15FloatRoundStyleE2EEESH_S1L_JEEENS4_5SM1004TMEM4LOAD26SM100_TMEM_LOAD_16dp256b4xES1B_NS11_INS12_ILi2ELi4ELi3EEES15_NSS_INS5_IJSC_S1J_EEENS5_IJS1J_SB_EEEEEEENS4_17SM75_U32x4_LDSM_NENS4_14SM90_TMA_STOREES20_NS4_17SM90_U32x4_STSM_NENS4_39AutoVectorizingCopyWithAssumedAlignmentILi128EEEEEEvvEEEEvNT_6ParamsE)
	.align		4
        /*000c*/ 	.word	index@(__assertfail)
	.align		4
        /*0010*/ 	.word	0x00000000
	.align		4
        /*0014*/ 	.word	0xfffffffe
	.align		4
        /*0018*/ 	.word	0x00000000
	.align		4
        /*001c*/ 	.word	0xfffffffd
	.align		4
        /*0020*/ 	.word	0x00000000
	.align		4
        /*0024*/ 	.word	0xfffffffc


//--------------------- .nv.constant4             --------------------------
	.section	.nv.constant4,"a",@progbits
	.align	8
	.align		8
.nv.constant4:
        /*0000*/ 	.dword	__assertfail
	.align		8
        /*0008*/ 	.dword	__unnamed_1
	.align		8
        /*0010*/ 	.dword	__unnamed_2
	.align		8
        /*0018*/ 	.dword	_ZN40_INTERNAL_28a7172c_4_k_cu_0d19a722_302924cuda3std3__45__cpo5beginE
	.align		8
        /*0020*/ 	.dword	_ZN40_INTERNAL_28a7172c_4_k_cu_0d19a722_302924cuda3std3__45__cpo3endE
	.align		8
        /*0028*/ 	.dword	_ZN40_INTERNAL_28a7172c_4_k_cu_0d19a722_302924cuda3std3__45__cpo6cbeginE
	.align		8
        /*0030*/ 	.dword	_ZN40_INTERNAL_28a7172c_4_k_cu_0d19a722_302924cuda3std3__45__cpo4cendE
	.align		8
        /*0038*/ 	.dword	_ZN40_INTERNAL_28a7172c_4_k_cu_0d19a722_302924cuda3std3__442_GLOBAL__N__28a7172c_4_k_cu_0d19a722_302926ignoreE
	.align		8
        /*0040*/ 	.dword	_ZN40_INTERNAL_28a7172c_4_k_cu_0d19a722_302924cuda3std3__419piecewise_constructE
	.align		8
        /*0048*/ 	.dword	_ZN40_INTERNAL_28a7172c_4_k_cu_0d19a722_302924cuda3std3__48in_placeE
	.align		8
        /*0050*/ 	.dword	_ZN40_INTERNAL_28a7172c_4_k_cu_0d19a722_302924cuda3std6ranges3__45__cpo4swapE
	.align		8
        /*0058*/ 	.dword	_ZN40_INTERNAL_28a7172c_4_k_cu_0d19a722_302924cuda3std6ranges3__45__cpo9iter_moveE
	.align		8
        /*0060*/ 	.dword	_ZN40_INTERNAL_28a7172c_4_k_cu_0d19a722_302924cute7productE
	.align		8
        /*0068*/ 	.dword	_ZN40_INTERNAL_28a7172c_4_k_cu_0d19a722_302924cute1_E
	.align		8
        /*0070*/ 	.dword	$str$25
	.align		8
        /*0078*/ 	.dword	$str$26
	.align		8
        /*0080*/ 	.dword	$str$27
	.align		8
        /*0088*/ 	.dword	$str$28


//--------------------- .text._ZN7cutlass13device_kernelINS_4gemm6kernel13GemmUniversalIN4cute5tupleIJiiiiEEENS1_10collective13CollectiveMmaINS1_35MainloopSm100TmaUmmaWarpSpecializedILi4ELi2ELi4ENS5_IJNS4_1CILi1EEENSA_ILi8EEESB_EEEEENS5_IJNSA_ILi64EEENSA_ILi128EEESG_EEENS_6half_tENS5_IJlSB_lEEESI_SJ_NS4_8TiledMMAINS4_8MMA_AtomIJNS4_20SM100_MMA_F16BF16_SSISI_SI_fLi64ELi128ELNS4_4UMMA5MajorE0ELSO_0ELNSN_7ScaleInE0ELSP_0EEEEEENS4_6LayoutINS5_IJSB_SB_SB_EEENS5_IJNSA_ILi0EEESU_SU_EEEEENS5_IJNS4_10UnderscoreESX_SX_EEEEENS4_23SM90_TMA_LOAD_MULTICASTENS4_14ComposedLayoutINS4_7SwizzleILi3ELi4ELi3EEENS4_18smem_ptr_flag_bitsILi16EEENSS_INS5_IJSC_SF_EEENS5_IJSF_SB_EEEEEEEvNS4_8identityENS4_13SM90_TMA_LOADES19_vS1A_EENS_8epilogue10collective18CollectiveEpilogueINS1D_23Sm100TmaWarpSpecializedILi4ELi2ELi16ELb1ELb0EEEJSH_NS5_IJNSS_ISF_SB_EENSS_INSA_ILi32EEESB_EEEEESI_SJ_SI_SJ_NS1D_6fusion15FusionCallbacksIS1H_NS1M_17LinearCombinationISI_fSI_fLNS_15FloatRoundStyleE2EEESH_S1L_JEEENS4_5SM1004TMEM4LOAD26SM100_TMEM_LOAD_16dp256b4xES1B_NS11_INS12_ILi2ELi4ELi3EEES15_NSS_INS5_IJSC_S1J_EEENS5_IJS1J_SB_EEEEEEENS4_17SM75_U32x4_LDSM_NENS4_14SM90_TMA_STOREES20_NS4_17SM90_U32x4_STSM_NENS4_39AutoVectorizingCopyWithAssumedAlignmentILi128EEEEEEvvEEEEvNT_6ParamsE --------------------------
	.section	.text._ZN7cutlass13device_kernelINS_4gemm6kernel13GemmUniversalIN4cute5tupleIJiiiiEEENS1_10collective13CollectiveMmaINS1_35MainloopSm100TmaUmmaWarpSpecializedILi4ELi2ELi4ENS5_IJNS4_1CILi1EEENSA_ILi8EEESB_EEEEENS5_IJNSA_ILi64EEENSA_ILi128EEESG_EEENS_6half_tENS5_IJlSB_lEEESI_SJ_NS4_8TiledMMAINS4_8MMA_AtomIJNS4_20SM100_MMA_F16BF16_SSISI_SI_fLi64ELi128ELNS4_4UMMA5MajorE0ELSO_0ELNSN_7ScaleInE0ELSP_0EEEEEENS4_6LayoutINS5_IJSB_SB_SB_EEENS5_IJNSA_ILi0EEESU_SU_EEEEENS5_IJNS4_10UnderscoreESX_SX_EEEEENS4_23SM90_TMA_LOAD_MULTICASTENS4_14ComposedLayoutINS4_7SwizzleILi3ELi4ELi3EEENS4_18smem_ptr_flag_bitsILi16EEENSS_INS5_IJSC_SF_EEENS5_IJSF_SB_EEEEEEEvNS4_8identityENS4_13SM90_TMA_LOADES19_vS1A_EENS_8epilogue10collective18CollectiveEpilogueINS1D_23Sm100TmaWarpSpecializedILi4ELi2ELi16ELb1ELb0EEEJSH_NS5_IJNSS_ISF_SB_EENSS_INSA_ILi32EEESB_EEEEESI_SJ_SI_SJ_NS1D_6fusion15FusionCallbacksIS1H_NS1M_17LinearCombinationISI_fSI_fLNS_15FloatRoundStyleE2EEESH_S1L_JEEENS4_5SM1004TMEM4LOAD26SM100_TMEM_LOAD_16dp256b4xES1B_NS11_INS12_ILi2ELi4ELi3EEES15_NSS_INS5_IJSC_S1J_EEENS5_IJS1J_SB_EEEEEEENS4_17SM75_U32x4_LDSM_NENS4_14SM90_TMA_STOREES20_NS4_17SM90_U32x4_STSM_NENS4_39AutoVectorizingCopyWithAssumedAlignmentILi128EEEEEEvvEEEEvNT_6ParamsE,"ax",@progbits
	.align	128
.text._ZN7cutlass13device_kernelINS_4gemm6kernel13GemmUniversalIN4cute5tupleIJiiiiEEENS1_10collective13CollectiveMmaINS1_35MainloopSm100TmaUmmaWarpSpecializedILi4ELi2ELi4ENS5_IJNS4_1CILi1EEENSA_ILi8EEESB_EEEEENS5_IJNSA_ILi64EEENSA_ILi128EEESG_EEENS_6half_tENS5_IJlSB_lEEESI_SJ_NS4_8TiledMMAINS4_8MMA_AtomIJNS4_20SM100_MMA_F16BF16_SSISI_SI_fLi64ELi128ELNS4_4UMMA5MajorE0ELSO_0ELNSN_7ScaleInE0ELSP_0EEEEEENS4_6LayoutINS5_IJSB_SB_SB_EEENS5_IJNSA_ILi0EEESU_SU_EEEEENS5_IJNS4_10UnderscoreESX_SX_EEEEENS4_23SM90_TMA_LOAD_MULTICASTENS4_14ComposedLayoutINS4_7SwizzleILi3ELi4ELi3EEENS4_18smem_ptr_flag_bitsILi16EEENSS_INS5_IJSC_SF_EEENS5_IJSF_SB_EEEEEEEvNS4_8identityENS4_13SM90_TMA_LOADES19_vS1A_EENS_8epilogue10collective18CollectiveEpilogueINS1D_23Sm100TmaWarpSpecializedILi4ELi2ELi16ELb1ELb0EEEJSH_NS5_IJNSS_ISF_SB_EENSS_INSA_ILi32EEESB_EEEEESI_SJ_SI_SJ_NS1D_6fusion15FusionCallbacksIS1H_NS1M_17LinearCombinationISI_fSI_fLNS_15FloatRoundStyleE2EEESH_S1L_JEEENS4_5SM1004TMEM4LOAD26SM100_TMEM_LOAD_16dp256b4xES1B_NS11_INS12_ILi2ELi4ELi3EEES15_NSS_INS5_IJSC_S1J_EEENS5_IJS1J_SB_EEEEEEENS4_17SM75_U32x4_LDSM_NENS4_14SM90_TMA_STOREES20_NS4_17SM90_U32x4_STSM_NENS4_39AutoVectorizingCopyWithAssumedAlignmentILi128EEEEEEvvEEEEvNT_6ParamsE:
        .type           _ZN7cutlass13device_kernelINS_4gemm6kernel13GemmUniversalIN4cute5tupleIJiiiiEEENS1_10collective13CollectiveMmaINS1_35MainloopSm100TmaUmmaWarpSpecializedILi4ELi2ELi4ENS5_IJNS4_1CILi1EEENSA_ILi8EEESB_EEEEENS5_IJNSA_ILi64EEENSA_ILi128EEESG_EEENS_6half_tENS5_IJlSB_lEEESI_SJ_NS4_8TiledMMAINS4_8MMA_AtomIJNS4_20SM100_MMA_F16BF16_SSISI_SI_fLi64ELi128ELNS4_4UMMA5MajorE0ELSO_0ELNSN_7ScaleInE0ELSP_0EEEEEENS4_6LayoutINS5_IJSB_SB_SB_EEENS5_IJNSA_ILi0EEESU_SU_EEEEENS5_IJNS4_10UnderscoreESX_SX_EEEEENS4_23SM90_TMA_LOAD_MULTICASTENS4_14ComposedLayoutINS4_7SwizzleILi3ELi4ELi3EEENS4_18smem_ptr_flag_bitsILi16EEENSS_INS5_IJSC_SF_EEENS5_IJSF_SB_EEEEEEEvNS4_8identityENS4_13SM90_TMA_LOADES19_vS1A_EENS_8epilogue10collective18CollectiveEpilogueINS1D_23Sm100TmaWarpSpecializedILi4ELi2ELi16ELb1ELb0EEEJSH_NS5_IJNSS_ISF_SB_EENSS_INSA_ILi32EEESB_EEEEESI_SJ_SI_SJ_NS1D_6fusion15FusionCallbacksIS1H_NS1M_17LinearCombinationISI_fSI_fLNS_15FloatRoundStyleE2EEESH_S1L_JEEENS4_5SM1004TMEM4LOAD26SM100_TMEM_LOAD_16dp256b4xES1B_NS11_INS12_ILi2ELi4ELi3EEES15_NSS_INS5_IJSC_S1J_EEENS5_IJS1J_SB_EEEEEEENS4_17SM75_U32x4_LDSM_NENS4_14SM90_TMA_STOREES20_NS4_17SM90_U32x4_STSM_NENS4_39AutoVectorizingCopyWithAssumedAlignmentILi128EEEEEEvvEEEEvNT_6ParamsE,@function
        .size           _ZN7cutlass13device_kernelINS_4gemm6kernel13GemmUniversalIN4cute5tupleIJiiiiEEENS1_10collective13CollectiveMmaINS1_35MainloopSm100TmaUmmaWarpSpecializedILi4ELi2ELi4ENS5_IJNS4_1CILi1EEENSA_ILi8EEESB_EEEEENS5_IJNSA_ILi64EEENSA_ILi128EEESG_EEENS_6half_tENS5_IJlSB_lEEESI_SJ_NS4_8TiledMMAINS4_8MMA_AtomIJNS4_20SM100_MMA_F16BF16_SSISI_SI_fLi64ELi128ELNS4_4UMMA5MajorE0ELSO_0ELNSN_7ScaleInE0ELSP_0EEEEEENS4_6LayoutINS5_IJSB_SB_SB_EEENS5_IJNSA_ILi0EEESU_SU_EEEEENS5_IJNS4_10UnderscoreESX_SX_EEEEENS4_23SM90_TMA_LOAD_MULTICASTENS4_14ComposedLayoutINS4_7SwizzleILi3ELi4ELi3EEENS4_18smem_ptr_flag_bitsILi16EEENSS_INS5_IJSC_SF_EEENS5_IJSF_SB_EEEEEEEvNS4_8identityENS4_13SM90_TMA_LOADES19_vS1A_EENS_8epilogue10collective18CollectiveEpilogueINS1D_23Sm100TmaWarpSpecializedILi4ELi2ELi16ELb1ELb0EEEJSH_NS5_IJNSS_ISF_SB_EENSS_INSA_ILi32EEESB_EEEEESI_SJ_SI_SJ_NS1D_6fusion15FusionCallbacksIS1H_NS1M_17LinearCombinationISI_fSI_fLNS_15FloatRoundStyleE2EEESH_S1L_JEEENS4_5SM1004TMEM4LOAD26SM100_TMEM_LOAD_16dp256b4xES1B_NS11_INS12_ILi2ELi4ELi3EEES15_NSS_INS5_IJSC_S1J_EEENS5_IJS1J_SB_EEEEEEENS4_17SM75_U32x4_LDSM_NENS4_14SM90_TMA_STOREES20_NS4_17SM90_U32x4_STSM_NENS4_39AutoVectorizingCopyWithAssumedAlignmentILi128EEEEEEvvEEEEvNT_6ParamsE,(.L_x_183 - _ZN7cutlass13device_kernelINS_4gemm6kernel13GemmUniversalIN4cute5tupleIJiiiiEEENS1_10collective13CollectiveMmaINS1_35MainloopSm100TmaUmmaWarpSpecializedILi4ELi2ELi4ENS5_IJNS4_1CILi1EEENSA_ILi8EEESB_EEEEENS5_IJNSA_ILi64EEENSA_ILi128EEESG_EEENS_6half_tENS5_IJlSB_lEEESI_SJ_NS4_8TiledMMAINS4_8MMA_AtomIJNS4_20SM100_MMA_F16BF16_SSISI_SI_fLi64ELi128ELNS4_4UMMA5MajorE0ELSO_0ELNSN_7ScaleInE0ELSP_0EEEEEENS4_6LayoutINS5_IJSB_SB_SB_EEENS5_IJNSA_ILi0EEESU_SU_EEEEENS5_IJNS4_10UnderscoreESX_SX_EEEEENS4_23SM90_TMA_LOAD_MULTICASTENS4_14ComposedLayoutINS4_7SwizzleILi3ELi4ELi3EEENS4_18smem_ptr_flag_bitsILi16EEENSS_INS5_IJSC_SF_EEENS5_IJSF_SB_EEEEEEEvNS4_8identityENS4_13SM90_TMA_LOADES19_vS1A_EENS_8epilogue10collective18CollectiveEpilogueINS1D_23Sm100TmaWarpSpecializedILi4ELi2ELi16ELb1ELb0EEEJSH_NS5_IJNSS_ISF_SB_EENSS_INSA_ILi32EEESB_EEEEESI_SJ_SI_SJ_NS1D_6fusion15FusionCallbacksIS1H_NS1M_17LinearCombinationISI_fSI_fLNS_15FloatRoundStyleE2EEESH_S1L_JEEENS4_5SM1004TMEM4LOAD26SM100_TMEM_LOAD_16dp256b4xES1B_NS11_INS12_ILi2ELi4ELi3EEES15_NSS_INS5_IJSC_S1J_EEENS5_IJS1J_SB_EEEEEEENS4_17SM75_U32x4_LDSM_NENS4_14SM90_TMA_STOREES20_NS4_17SM90_U32x4_STSM_NENS4_39AutoVectorizingCopyWithAssumedAlignmentILi128EEEEEEvvEEEEvNT_6ParamsE)
        .other          _ZN7cutlass13device_kernelINS_4gemm6kernel13GemmUniversalIN4cute5tupleIJiiiiEEENS1_10collective13CollectiveMmaINS1_35MainloopSm100TmaUmmaWarpSpecializedILi4ELi2ELi4ENS5_IJNS4_1CILi1EEENSA_ILi8EEESB_EEEEENS5_IJNSA_ILi64EEENSA_ILi128EEESG_EEENS_6half_tENS5_IJlSB_lEEESI_SJ_NS4_8TiledMMAINS4_8MMA_AtomIJNS4_20SM100_MMA_F16BF16_SSISI_SI_fLi64ELi128ELNS4_4UMMA5MajorE0ELSO_0ELNSN_7ScaleInE0ELSP_0EEEEEENS4_6LayoutINS5_IJSB_SB_SB_EEENS5_IJNSA_ILi0EEESU_SU_EEEEENS5_IJNS4_10UnderscoreESX_SX_EEEEENS4_23SM90_TMA_LOAD_MULTICASTENS4_14ComposedLayoutINS4_7SwizzleILi3ELi4ELi3EEENS4_18smem_ptr_flag_bitsILi16EEENSS_INS5_IJSC_SF_EEENS5_IJSF_SB_EEEEEEEvNS4_8identityENS4_13SM90_TMA_LOADES19_vS1A_EENS_8epilogue10collective18CollectiveEpilogueINS1D_23Sm100TmaWarpSpecializedILi4ELi2ELi16ELb1ELb0EEEJSH_NS5_IJNSS_ISF_SB_EENSS_INSA_ILi32EEESB_EEEEESI_SJ_SI_SJ_NS1D_6fusion15FusionCallbacksIS1H_NS1M_17LinearCombinationISI_fSI_fLNS_15FloatRoundStyleE2EEESH_S1L_JEEENS4_5SM1004TMEM4LOAD26SM100_TMEM_LOAD_16dp256b4xES1B_NS11_INS12_ILi2ELi4ELi3EEES15_NSS_INS5_IJSC_S1J_EEENS5_IJS1J_SB_EEEEEEENS4_17SM75_U32x4_LDSM_NENS4_14SM90_TMA_STOREES20_NS4_17SM90_U32x4_STSM_NENS4_39AutoVectorizingCopyWithAssumedAlignmentILi128EEEEEEvvEEEEvNT_6ParamsE,@"STO_CUDA_ENTRY STV_DEFAULT"
_ZN7cutlass13device_kernelINS_4gemm6kernel13GemmUniversalIN4cute5tupleIJiiiiEEENS1_10collective13CollectiveMmaINS1_35MainloopSm100TmaUmmaWarpSpecializedILi4ELi2ELi4ENS5_IJNS4_1CILi1EEENSA_ILi8EEESB_EEEEENS5_IJNSA_ILi64EEENSA_ILi128EEESG_EEENS_6half_tENS5_IJlSB_lEEESI_SJ_NS4_8TiledMMAINS4_8MMA_AtomIJNS4_20SM100_MMA_F16BF16_SSISI_SI_fLi64ELi128ELNS4_4UMMA5MajorE0ELSO_0ELNSN_7ScaleInE0ELSP_0EEEEEENS4_6LayoutINS5_IJSB_SB_SB_EEENS5_IJNSA_ILi0EEESU_SU_EEEEENS5_IJNS4_10UnderscoreESX_SX_EEEEENS4_23SM90_TMA_LOAD_MULTICASTENS4_14ComposedLayoutINS4_7SwizzleILi3ELi4ELi3EEENS4_18smem_ptr_flag_bitsILi16EEENSS_INS5_IJSC_SF_EEENS5_IJSF_SB_EEEEEEEvNS4_8identityENS4_13SM90_TMA_LOADES19_vS1A_EENS_8epilogue10collective18CollectiveEpilogueINS1D_23Sm100TmaWarpSpecializedILi4ELi2ELi16ELb1ELb0EEEJSH_NS5_IJNSS_ISF_SB_EENSS_INSA_ILi32EEESB_EEEEESI_SJ_SI_SJ_NS1D_6fusion15FusionCallbacksIS1H_NS1M_17LinearCombinationISI_fSI_fLNS_15FloatRoundStyleE2EEESH_S1L_JEEENS4_5SM1004TMEM4LOAD26SM100_TMEM_LOAD_16dp256b4xES1B_NS11_INS12_ILi2ELi4ELi3EEES15_NSS_INS5_IJSC_S1J_EEENS5_IJS1J_SB_EEEEEEENS4_17SM75_U32x4_LDSM_NENS4_14SM90_TMA_STOREES20_NS4_17SM90_U32x4_STSM_NENS4_39AutoVectorizingCopyWithAssumedAlignmentILi128EEEEEEvvEEEEvNT_6ParamsE:
[----:B------:R-:W1:Y:S01]  /*0000*/  LDC R1, c[0x0][0x37c] ;  /* 0x0000df00ff017b82 */ /* 0x000e620000000800 */
[----:B------:R-:W2:Y:S01]  /*0010*/  S2R R56, SR_TID.X ;  /* 0x0000000000387919 */ /* 0x000ea20000002100 */
[----:B------:R-:W3:Y:S01]  /*0020*/  LDCU.64 UR8, c[0x0][0x890] ;  /* 0x00011200ff0877ac */ /* 0x000ee20008000a00 */
[----:B------:R-:W-:Y:S02]  /*0030*/  PRMT R45, RZ, 0x7610, R45 ;  /* 0x00007610ff2d7816 */ /* 0x000fe4000000002d */
[----:B------:R-:W-:Y:S01]  /*0040*/  ELECT P3, URZ, PT ;  /* 0x0000000000ff782f */ /* 0x000fe20003860000 */
[----:B---3--:R-:W-:-:S04]  /*0050*/  UISETP.NE.U32.AND UP0, UPT, UR8, URZ, UPT ;  /* 0x000000ff0800728c */ /* 0x008fc8000bf05070 */
[----:B------:R-:W-:Y:S01]  /*0060*/  UISETP.NE.AND.EX UP0, UPT, UR9, URZ, UPT, UP0 ;  /* 0x000000ff0900728c */ /* 0x000fe2000bf05300 */
[----:B--2---:R-:W-:-:S05]  /*0070*/  SHF.R.U32.HI R46, RZ, 0x5, R56 ;  /* 0x00000005ff2e7819 */ /* 0x004fca0000011638 */
[----:B------:R-:W2:Y:S02]  /*0080*/  SHFL.IDX PT, R0, R46, RZ, 0x1f ;  /* 0x00001fff2e007589 */ /* 0x000ea400000e0000 */
[----:B--2---:R-:W-:Y:S01]  /*0090*/  R2UR UR17, R0 ;  /* 0x00000000001172ca */ /* 0x004fe200000e0000 */
[----:B-1----:R-:W-:-:S14]  /*00a0*/  BRA.U UP0, `(.L_x_0) ;  /* 0x0000000100307547 */ /* 0x002fdc000b800000 */
[----:B------:R-:W1:Y:S02]  /*00b0*/  LDCU.64 UR4, c[0x0][0x888] ;  /* 0x00011100ff0477ac */ /* 0x000e640008000a00 */
[----:B-1----:R-:W-:-:S04]  /*00c0*/  UISETP.NE.U32.AND UP0, UPT, UR4, URZ, UPT ;  /* 0x000000ff0400728c */ /* 0x002fc8000bf05070 */
[----:B------:R-:W-:-:S09]  /*00d0*/  UISETP.NE.AND.EX UP0, UPT, UR5, URZ, UPT, UP0 ;  /* 0x000000ff0500728c */ /* 0x000fd2000bf05300 */
[----:B------:R-:W-:Y:S05]  /*00e0*/  BRA.U !UP0, `(.L_x_1) ;  /* 0x0000000108147547 */ /* 0x000fea000b800000 */
[----:B------:R-:W1:Y:S01]  /*00f0*/  LDC.64 R2, c[0x0][0x888] ;  /* 0x00022200ff027b82 */ /* 0x000e620000000a00 */
[----:B------:R-:W1:Y:S02]  /*0100*/  LDCU.64 UR4, c[0x0][0x358] ;  /* 0x00006b00ff0477ac */ /* 0x000e640008000a00 */
[----:B-1----:R1:W5:Y:S01]  /*0110*/  LDG.E R27, desc[UR4][R2.64] ;  /* 0x00000004021b7981 */ /* 0x002362000c1e1900 */
[----:B------:R-:W-:Y:S01]  /*0120*/  HFMA2 R45, -RZ, RZ, 0, 5.9604644775390625e-08 ;  /* 0x00000001ff2d7431 */ /* 0x000fe200000001ff */
[----:B------:R-:W-:Y:S05]  /*0130*/  BRA `(.L_x_0) ;  /* 0x00000000000c7947 */ /* 0x000fea0003800000 */
.L_x_1:
[----:B------:R-:W1:Y:S01]  /*0140*/  LDCU UR4, c[0x0][0x880] ;  /* 0x00011000ff0477ac */ /* 0x000e620008000800 */
[----:B------:R-:W-:Y:S01]  /*0150*/  HFMA2 R45, -RZ, RZ, 0, 5.9604644775390625e-08 ;  /* 0x00000001ff2d7431 */ /* 0x000fe200000001ff */
[----:B-1----:R-:W-:-:S07]  /*0160*/  MOV R27, UR4 ;  /* 0x00000004001b7c02 */ /* 0x002fce0008000f00 */
.L_x_0:
[----:B------:R-:W2:Y:S02]  /*0170*/  LDCU.64 UR4, c[0x0][0x8b0] ;  /* 0x00011600ff0477ac */ /* 0x000ea40008000a00 */
[----:B--2---:R-:W-:-:S04]  /*0180*/  UISETP.NE.U32.AND UP0, UPT, UR4, URZ, UPT ;  /* 0x000000ff0400728c */ /* 0x004fc8000bf05070 */
[----:B------:R-:W-:-:S09]  /*0190*/  UISETP.NE.AND.EX UP0, UPT, UR5, URZ, UPT, UP0 ;  /* 0x000000ff0500728c */ /* 0x000fd2000bf05300 */
[----:B------:R-:W-:Y:S05]  /*01a0*/  BRA.U UP0, `(.L_x_2) ;  /* 0x0000000100287547 */ /* 0x000fea000b800000 */
[----:B------:R-:W2:Y:S02]  /*01b0*/  LDCU.64 UR4, c[0x0][0x8a8] ;  /* 0x00011500ff0477ac */ /* 0x000ea40008000a00 */
[----:B--2---:R-:W-:-:S04]  /*01c0*/  UISETP.NE.U32.AND UP0, UPT, UR4, URZ, UPT ;  /* 0x000000ff0400728c */ /* 0x004fc8000bf05070 */
[----:B------:R-:W-:-:S09]  /*01d0*/  UISETP.NE.AND.EX UP0, UPT, UR5, URZ, UPT, UP0 ;  /* 0x000000ff0500728c */ /* 0x000fd2000bf05300 */
[----:B------:R-:W-:Y:S05]  /*01e0*/  BRA.U !UP0, `(.L_x_3) ;  /* 0x0000000108107547 */ /* 0x000fea000b800000 */
[----:B------:R-:W2:Y:S01]  /*01f0*/  LDC.64 R24, c[0x0][0x8a8] ;  /* 0x00022a00ff187b82 */ /* 0x000ea20000000a00 */
[----:B------:R-:W2:Y:S02]  /*0200*/  LDCU.64 UR4, c[0x0][0x358] ;  /* 0x00006b00ff0477ac */ /* 0x000ea40008000a00 */
[----:B--2---:R2:W5:Y:S01]  /*0210*/  LDG.E R24, desc[UR4][R24.64] ;  /* 0x0000000418187981 */ /* 0x004562000c1e1900 */
[----:B------:R-:W-:Y:S05]  /*0220*/  BRA `(.L_x_2) ;  /* 0x0000000000087947 */ /* 0x000fea0003800000 */
.L_x_3:
[----:B------:R-:W2:Y:S02]  /*0230*/  LDCU UR4, c[0x0][0x8a0] ;  /* 0x00011400ff0477ac */ /* 0x000ea40008000800 */
[----:B--2---:R-:W-:Y:S02]  /*0240*/  MOV R24, UR4 ;  /* 0x0000000400187c02 */ /* 0x004fe40008000f00 */
.L_x_2:
[----:B------:R-:W-:Y:S01]  /*0250*/  IMAD.U32 R0, RZ, RZ, UR17 ;  /* 0x00000011ff007e24 */ /* 0x000fe2000f8e00ff */
[----:B------:R-:W-:Y:S04]  /*0260*/  BSSY.RECONVERGENT B0, `(.L_x_4) ;  /* 0x000000c000007945 */ /* 0x000fe80003800200 */
[C---:B------:R-:W-:Y:S02]  /*0270*/  ISETP.NE.OR P1, PT, R0.reuse, 0x1, !P3 ;  /* 0x000000010000780c */ /* 0x040fe40005f25670 */
[----:B------:R-:W-:-:S11]  /*0280*/  ISETP.NE.OR P0, PT, R0, 0x3, !P3 ;  /* 0x000000030000780c */ /* 0x000fd60005f05670 */
[----:B------:R-:W-:Y:S05]  /*0290*/  @P1 BRA `(.L_x_5) ;  /* 0x0000000000201947 */ /* 0x000fea0003800000 */
[----:B------:R-:W3:Y:S02]  /*02a0*/  LDCU.64 UR4, c[0x0][0x348] ;  /* 0x00006900ff0477ac */ /* 0x000ee40008000a00 */
[----:B---3--:R-:W-:Y:S02]  /*02b0*/  UIADD3 UR6, UP1, UPT, UR4, 0x80, URZ ;  /* 0x0000008004067890 */ /* 0x008fe4000ff3e0ff */
[----:B------:R-:W-:Y:S02]  /*02c0*/  UIADD3 UR4, UP0, UPT, UR4, 0x180, URZ ;  /* 0x0000018004047890 */ /* 0x000fe4000ff1e0ff */
[----:B------:R-:W-:Y:S02]  /*02d0*/  UIADD3.X UR7, UPT, UPT, URZ, UR5, URZ, UP1, !UPT ;  /* 0x00000005ff077290 */ /* 0x000fe40008ffe4ff */
[----:B------:R-:W-:-:S07]  /*02e0*/  UIADD3.X UR5, UPT, UPT, URZ, UR5, URZ, UP0, !UPT ;  /* 0x00000005ff057290 */ /* 0x000fce00087fe4ff */
[----:B------:R3:W-:Y:S02]  /*02f0*/  UTMACCTL.PF [UR6] ;  /* 0x00000000060079b9 */ /* 0x0007e40008040000 */
[----:B------:R3:W-:Y:S02]  /*0300*/  UTMACCTL.PF [UR4] ;  /* 0x00000000040079b9 */ /* 0x0007e40008040000 */
[----:B---3--:R-:W-:Y:S01]  /*0310*/  NOP ;  /* 0x0000000000007918 */ /* 0x008fe20000000000 */
.L_x_5:
[----:B------:R-:W-:Y:S05]  /*0320*/  BSYNC.RECONVERGENT B0 ;  /* 0x0000000000007941 */ /* 0x000fea0003800200 */
.L_x_4:
[----:B------:R-:W-:Y:S04]  /*0330*/  BSSY.RECONVERGENT B0, `(.L_x_6) ;  /* 0x000000a000007945 */ /* 0x000fe80003800200 */
        /* <DEDUP_REMOVED lines=9> */
.L_x_7:
[----:B------:R-:W-:Y:S05]  /*03d0*/  BSYNC.RECONVERGENT B0 ;  /* 0x0000000000007941 */ /* 0x000fea0003800200 */
.L_x_6:
[----:B------:R-:W3:Y:S01]  /*03e0*/  LDCU.64 UR4, c[0x0][0x888] ;  /* 0x00011100ff0477ac */ /* 0x000ee20008000a00 */
[----:B------:R-:W-:Y:S02]  /*03f0*/  UISETP.EQ.U32.AND UP1, UPT, UR8, URZ, UPT ;  /* 0x000000ff0800728c */ /* 0x000fe4000bf22070 */
[----:B------:R-:W-:Y:S02]  /*0400*/  UPLOP3.LUT UP3, UPT, UPT, UPT, UPT, 0x80, 0x8 ;  /* 0x000000000008789c */ /* 0x000fe40003f6f070 */
[----:B---3--:R-:W-:-:S04]  /*0410*/  UISETP.NE.U32.AND UP0, UPT, UR4, URZ, UPT ;  /* 0x000000ff0400728c */ /* 0x008fc8000bf05070 */
[----:B------:R-:W-:-:S04]  /*0420*/  UISETP.NE.AND.EX UP0, UPT, UR5, URZ, UPT, UP0 ;  /* 0x000000ff0500728c */ /* 0x000fc8000bf05300 */
[----:B------:R-:W-:-:S04]  /*0430*/  UISETP.EQ.OR.EX UP2, UPT, UR9, URZ, !UP0, UP1 ;  /* 0x000000ff0900728c */ /* 0x000fc8000c742710 */
[----:B------:R-:W-:-:S06]  /*0440*/  UP2UR UR4, UPR, URZ, 0x4 ;  /* 0x00000004ff047883 */ /* 0x000fcc0008000000 */
[----:B------:R-:W-:Y:S01]  /*0450*/  MOV R48, UR4 ;  /* 0x0000000400307c02 */ /* 0x000fe20008000f00 */
[----:B------:R-:W-:Y:S06]  /*0460*/  BRA.U !UP2, `(.L_x_8) ;  /* 0x000000010a207547 */ /* 0x000fec000b800000 */
[----:B------:R-:W-:Y:S01]  /*0470*/  UISETP.NE.U32.AND UP1, UPT, UR8, URZ, UPT ;  /* 0x000000ff0800728c */ /* 0x000fe2000bf25070 */
[----:B-----5:R-:W-:Y:S01]  /*0480*/  FSETP.NEU.AND P0, PT, R27, RZ, PT ;  /* 0x000000ff1b00720b */ /* 0x020fe20003f0d000 */
[----:B------:R-:W-:Y:S02]  /*0490*/  USEL UR4, URZ, 0xffffffff, UP0 ;  /* 0xffffffffff047887 */ /* 0x000fe40008000000 */
[----:B------:R-:W-:-:S10]  /*04a0*/  UISETP.NE.AND.EX UP1, UPT, UR9, URZ, UPT, UP1 ;  /* 0x000000ff0900728c */ /* 0x000fd4000bf25310 */
[----:B------:R-:W-:Y:S01]  /*04b0*/  VOTEU.ANY UP0, P0 ;  /* 0x0000000000ff7886 */ /* 0x000fe20000000100 */
[----:B------:R-:W-:-:S04]  /*04c0*/  @!UP1 USEL UR4, URZ, 0xffffffff, UP0 ;  /* 0xffffffffff049887 */ /* 0x000fc80008000000 */
[----:B------:R-:W-:-:S04]  /*04d0*/  ULOP3.LUT UR4, UR4, 0x1, URZ, 0xc0, !UPT ;  /* 0x0000000104047892 */ /* 0x000fc8000f8ec0ff */
[----:B------:R-:W-:-:S11]  /*04e0*/  UISETP.NE.U32.AND UP3, UPT, UR4, 0x1, UPT ;  /* 0x000000010400788c */ /* 0x000fd6000bf65070 */
.L_x_8:
[----:B-1----:R-:W1:Y:S01]  /*04f0*/  SHFL.IDX PT, R2, R46, RZ, 0x1f ;  /* 0x00001fff2e027589 */ /* 0x002e6200000e0000 */
[----:B------:R-:W-:-:S04]  /*0500*/  UISETP.NE.AND UP0, UPT, UR17, 0x2, UPT ;  /* 0x000000021100788c */ /* 0x000fc8000bf05270 */
[----:B------:R-:W-:Y:S01]  /*0510*/  USEL UR40, URZ, 0x1, UP0 ;  /* 0x00000001ff287887 */ /* 0x000fe20008000000 */
[----:B-1----:R-:W-:-:S13]  /*0520*/  ISETP.NE.AND P0, PT, R2, RZ, PT ;  /* 0x000000ff0200720c */ /* 0x002fda0003f05270 */
[----:B------:R-:W-:Y:S05]  /*0530*/  @P0 BRA `(.L_x_9) ;  /* 0x0000000000580947 */ /* 0x000fea0003800000 */
[----:B------:R-:W1:Y:S01]  /*0540*/  S2UR UR4, SR_CgaCtaId ;  /* 0x00000000000479c3 */ /* 0x000e620000008800 */
[----:B------:R-:W-:Y:S01]  /*0550*/  UMOV UR5, 0x400 ;  /* 0x0000040000057882 */ /* 0x000fe20000000000 */
[----:B------:R-:W-:Y:S01]  /*0560*/  UMOV UR8, 0x1 ;  /* 0x0000000100087882 */ /* 0x000fe20000000000 */
[----:B------:R-:W-:Y:S01]  /*0570*/  UMOV UR6, 0x8 ;  /* 0x0000000800067882 */ /* 0x000fe20000000000 */
[----:B------:R-:W-:-:S04]  /*0580*/  UIADD3 UR8, UPT, UPT, -UR8, 0x100000, URZ ;  /* 0x0010000008087890 */ /* 0x000fc8000fffe1ff */
[----:B------:R-:W-:Y:S02]  /*0590*/  USHF.L.U32 UR9, UR8, 0xb, URZ ;  /* 0x0000000b08097899 */ /* 0x000fe400080006ff */
[----:B------:R-:W-:Y:S02]  /*05a0*/  USHF.L.U32 UR8, UR8, 0x1, URZ ;  /* 0x0000000108087899 */ /* 0x000fe400080006ff */
[----:B------:R-:W-:-:S04]  /*05b0*/  UIADD3 UR6, UPT, UPT, -UR6, 0x100000, URZ ;  /* 0x0010000006067890 */ /* 0x000fc8000fffe1ff */
[----:B------:R-:W-:Y:S02]  /*05c0*/  USHF.L.U32 UR7, UR6, 0xb, URZ ;  /* 0x0000000b06077899 */ /* 0x000fe400080006ff */
[----:B------:R-:W-:Y:S01]  /*05d0*/  USHF.L.U32 UR6, UR6, 0x1, URZ ;  /* 0x0000000106067899 */ /* 0x000fe200080006ff */
[----:B------:R-:W-:Y:S01]  /*05e0*/  ELECT P0, URZ, PT ;  /* 0x0000000000ff782f */ /* 0x000fe20003800000 */
[----:B-1----:R-:W-:Y:S01]  /*05f0*/  ULEA UR4, UR4, UR5, 0x18 ;  /* 0x0000000504047291 */ /* 0x002fe2000f8ec0ff */
[----:B------:R-:W1:Y:S11]  /*0600*/  FENCE.VIEW.ASYNC.S ;  /* 0x00000000000073c6 */ /* 0x000e760000000000 */
[----:B-1----:R1:W3:Y:S01]  /*0610*/  SYNCS.EXCH.64 URZ, [UR4], UR8 ;  /* 0x0000000804ff75b2 */ /* 0x0022e20008000100 */
[----:B------:R1:W4:Y:S01]  /*0620*/  SYNCS.EXCH.64 URZ, [UR4+0x20], UR6 ;  /* 0x0000200604ff75b2 */ /* 0x0003220008000100 */
[----:B------:R1:W1:Y:S01]  /*0630*/  SYNCS.EXCH.64 URZ, [UR4+0x8], UR8 ;  /* 0x0000080804ff75b2 */ /* 0x0002620008000100 */
[----:B------:R1:W1:Y:S01]  /*0640*/  SYNCS.EXCH.64 URZ, [UR4+0x28], UR6 ;  /* 0x0000280604ff75b2 */ /* 0x0002620008000100 */
[----:B------:R1:W1:Y:S01]  /*0650*/  SYNCS.EXCH.64 URZ, [UR4+0x10], UR8 ;  /* 0x0000100804ff75b2 */ /* 0x0002620008000100 */
[----:B------:R1:W1:Y:S01]  /*0660*/  SYNCS.EXCH.64 URZ, [UR4+0x30], UR6 ;  /* 0x0000300604ff75b2 */ /* 0x0002620008000100 */
[----:B------:R1:W1:Y:S01]  /*0670*/  SYNCS.EXCH.64 URZ, [UR4+0x18], UR8 ;  /* 0x0000180804ff75b2 */ /* 0x0002620008000100 */
[----:B------:R1:W1:Y:S01]  /*0680*/  SYNCS.EXCH.64 URZ, [UR4+0x38], UR6 ;  /* 0x0000380604ff75b2 */ /* 0x0002620008000100 */
[----:B------:R-:W-:Y:S01]  /*0690*/  NOP ;  /* 0x0000000000007918 */ /* 0x000fe20000000000 */
.L_x_9:
[----:B------:R-:W2:Y:S01]  /*06a0*/  SHFL.IDX PT, R2, R46, RZ, 0x1f ;  /* 0x00001fff2e027589 */ /* 0x000ea200000e0000 */
[----:B------:R-:W-:Y:S01]  /*06b0*/  NOP ;  /* 0x0000000000007918 */ /* 0x000fe20000000000 */
[----:B--2---:R-:W-:-:S13]  /*06c0*/  ISETP.NE.AND P0, PT, R2, 0x1, PT ;  /* 0x000000010200780c */ /* 0x004fda0003f05270 */
[----:B------:R-:W-:Y:S05]  /*06d0*/  @P0 BRA `(.L_x_10) ;  /* 0x0000000000580947 */ /* 0x000fea0003800000 */
[----:B-1----:R-:W1:Y:S01]  /*06e0*/  S2UR UR4, SR_CgaCtaId ;  /* 0x00000000000479c3 */ /* 0x002e620000008800 */
        /* <DEDUP_REMOVED lines=12> */
[----:B-1----:R2:W1:Y:S01]  /*07b0*/  SYNCS.EXCH.64 URZ, [UR4+0x40], UR8 ;  /* 0x0000400804ff75b2 */ /* 0x0024620008000100 */
[----:B------:R2:W1:Y:S01]  /*07c0*/  SYNCS.EXCH.64 URZ, [UR4+0x60], UR6 ;  /* 0x0000600604ff75b2 */ /* 0x0004620008000100 */
[----:B------:R2:W1:Y:S01]  /*07d0*/  SYNCS.EXCH.64 URZ, [UR4+0x48], UR8 ;  /* 0x0000480804ff75b2 */ /* 0x0004620008000100 */
[----:B------:R2:W1:Y:S01]  /*07e0*/  SYNCS.EXCH.64 URZ, [UR4+0x68], UR6 ;  /* 0x0000680604ff75b2 */ /* 0x0004620008000100 */
[----:B------:R2:W1:Y:S01]  /*07f0*/  SYNCS.EXCH.64 URZ, [UR4+0x50], UR8 ;  /* 0x0000500804ff75b2 */ /* 0x0004620008000100 */
[----:B------:R2:W1:Y:S01]  /*0800*/  SYNCS.EXCH.64 URZ, [UR4+0x70], UR6 ;  /* 0x0000700604ff75b2 */ /* 0x0004620008000100 */
[----:B------:R2:W1:Y:S01]  /*0810*/  SYNCS.EXCH.64 URZ, [UR4+0x58], UR8 ;  /* 0x0000580804ff75b2 */ /* 0x0004620008000100 */
[----:B------:R2:W1:Y:S02]  /*0820*/  SYNCS.EXCH.64 URZ, [UR4+0x78], UR6 ;  /* 0x0000780604ff75b2 */ /* 0x0004640008000100 */
[----:B--2---:R-:W-:Y:S01]  /*0830*/  NOP ;  /* 0x0000000000007918 */ /* 0x004fe20000000000 */
.L_x_10:
[----:B------:R-:W2:Y:S01]  /*0840*/  SHFL.IDX PT, R2, R46, RZ, 0x1f ;  /* 0x00001fff2e027589 */ /* 0x000ea200000e0000 */
[----:B------:R-:W-:Y:S01]  /*0850*/  NOP ;  /* 0x0000000000007918 */ /* 0x000fe20000000000 */
[----:B--2---:R-:W-:-:S13]  /*0860*/  ISETP.NE.AND P0, PT, R2, 0x3, PT ;  /* 0x000000030200780c */ /* 0x004fda0003f05270 */
[----:B------:R-:W-:Y:S05]  /*0870*/  @P0 BRA `(.L_x_11) ;  /* 0x0000000000300947 */ /* 0x000fea0003800000 */
[----:B-1----:R-:W1:Y:S01]  /*0880*/  S2UR UR4, SR_CgaCtaId ;  /* 0x00000000000479c3 */ /* 0x002e620000008800 */
[----:B------:R-:W-:Y:S01]  /*0890*/  UMOV UR6, 0x400 ;  /* 0x0000040000067882 */ /* 0x000fe20000000000 */
[----:B------:R-:W-:Y:S01]  /*08a0*/  UMOV UR5, 0x20 ;  /* 0x0000002000057882 */ /* 0x000fe20000000000 */
[----:B------:R-:W-:Y:S01]  /*08b0*/  ELECT P0, URZ, PT ;  /* 0x0000000000ff782f */ /* 0x000fe20003800000 */
[----:B-1----:R-:W-:Y:S02]  /*08c0*/  ULEA UR6, UR4, UR6, 0x18 ;  /* 0x0000000604067291 */ /* 0x002fe4000f8ec0ff */
[----:B------:R-:W-:-:S04]  /*08d0*/  UIADD3 UR4, UPT, UPT, -UR5, 0x100000, URZ ;  /* 0x0010000005047890 */ /* 0x000fc8000fffe1ff */
[----:B------:R-:W-:Y:S02]  /*08e0*/  USHF.L.U32 UR5, UR4, 0xb, URZ ;  /* 0x0000000b04057899 */ /* 0x000fe400080006ff */
[----:B------:R-:W-:Y:S01]  /*08f0*/  USHF.L.U32 UR4, UR4, 0x1, URZ ;  /* 0x0000000104047899 */ /* 0x000fe200080006ff */
[----:B------:R-:W1:Y:S11]  /*0900*/  FENCE.VIEW.ASYNC.S ;  /* 0x00000000000073c6 */ /* 0x000e760000000000 */
[----:B-1----:R2:W1:Y:S01]  /*0910*/  SYNCS.EXCH.64 URZ, [UR6+0x80], UR4 ;  /* 0x0000800406ff75b2 */ /* 0x0024620008000100 */
[----:B------:R2:W1:Y:S02]  /*0920*/  SYNCS.EXCH.64 URZ, [UR6+0x88], UR4 ;  /* 0x0000880406ff75b2 */ /* 0x0004640008000100 */
[----:B--2---:R-:W-:Y:S01]  /*0930*/  NOP ;  /* 0x0000000000007918 */ /* 0x004fe20000000000 */
.L_x_11:
[----:B------:R-:W2:Y:S01]  /*0940*/  SHFL.IDX PT, R2, R46, RZ, 0x1f ;  /* 0x00001fff2e027589 */ /* 0x000ea200000e0000 */
[----:B------:R-:W-:Y:S01]  /*0950*/  NOP ;  /* 0x0000000000007918 */ /* 0x000fe20000000000 */
[----:B--2---:R-:W-:-:S13]  /*0960*/  ISETP.NE.AND P0, PT, R2, 0x4, PT ;  /* 0x000000040200780c */ /* 0x004fda0003f05270 */
[----:B------:R-:W-:Y:S05]  /*0970*/  @P0 BRA `(.L_x_12) ;  /* 0x00000000004c0947 */ /* 0x000fea0003800000 */
[----:B-1----:R-:W1:Y:S01]  /*0980*/  S2UR UR6, SR_CgaCtaId ;  /* 0x00000000000679c3 */ /* 0x002e620000008800 */
[----:B------:R-:W-:Y:S01]  /*0990*/  UMOV UR4, 0x720 ;  /* 0x0000072000047882 */ /* 0x000fe20000000000 */
[----:B------:R-:W-:Y:S01]  /*09a0*/  UMOV UR5, 0x400 ;  /* 0x0000040000057882 */ /* 0x000fe20000000000 */
[----:B------:R-:W-:Y:S01]  /*09b0*/  USEL UR4, UR4, 0x620, UP3 ;  /* 0x0000062004047887 */ /* 0x000fe20009800000 */
[----:B------:R-:W-:Y:S01]  /*09c0*/  UMOV UR8, 0x1 ;  /* 0x0000000100087882 */ /* 0x000fe20000000000 */
[----:B------:R-:W-:Y:S01]  /*09d0*/  ELECT P0, URZ, PT ;  /* 0x0000000000ff782f */ /* 0x000fe20003800000 */
[----:B------:R-:W-:-:S04]  /*09e0*/  UIADD3 UR8, UPT, UPT, -UR8, 0x100000, URZ ;  /* 0x0010000008087890 */ /* 0x000fc8000fffe1ff */
[----:B------:R-:W-:Y:S02]  /*09f0*/  USHF.L.U32 UR9, UR8, 0xb, URZ ;  /* 0x0000000b08097899 */ /* 0x000fe400080006ff */
[----:B------:R-:W-:Y:S02]  /*0a00*/  USHF.L.U32 UR8, UR8, 0x1, URZ ;  /* 0x0000000108087899 */ /* 0x000fe400080006ff */
[----:B-1----:R-:W-:Y:S02]  /*0a10*/  ULEA UR6, UR6, UR5, 0x18 ;  /* 0x0000000506067291 */ /* 0x002fe4000f8ec0ff */
[----:B------:R-:W-:-:S04]  /*0a20*/  UIADD3 UR4, UPT, UPT, -UR4, 0x100000, URZ ;  /* 0x0010000004047890 */ /* 0x000fc8000fffe1ff */
[----:B------:R-:W-:Y:S02]  /*0a30*/  USHF.L.U32 UR5, UR4, 0xb, URZ ;  /* 0x0000000b04057899 */ /* 0x000fe400080006ff */
[----:B------:R-:W-:Y:S01]  /*0a40*/  USHF.L.U32 UR4, UR4, 0x1, URZ ;  /* 0x0000000104047899 */ /* 0x000fe200080006ff */
[----:B------:R-:W1:Y:S03]  /*0a50*/  FENCE.VIEW.ASYNC.S ;  /* 0x00000000000073c6 */ /* 0x000e660000000000 */
[----:B-1----:R2:W1:Y:S08]  /*0a60*/  SYNCS.EXCH.64 URZ, [UR6+0x90], UR8 ;  /* 0x0000900806ff75b2 */ /* 0x0024700008000100 */
[----:B------:R2:W1:Y:S01]  /*0a70*/  SYNCS.EXCH.64 URZ, [UR6+0xa0], UR4 ;  /* 0x0000a00406ff75b2 */ /* 0x0004620008000100 */
[----:B------:R2:W1:Y:S01]  /*0a80*/  SYNCS.EXCH.64 URZ, [UR6+0x98], UR8 ;  /* 0x0000980806ff75b2 */ /* 0x0004620008000100 */
[----:B------:R2:W1:Y:S02]  /*0a90*/  SYNCS.EXCH.64 URZ, [UR6+0xa8], UR4 ;  /* 0x0000a80406ff75b2 */ /* 0x0004640008000100 */
[----:B--2---:R-:W-:Y:S01]  /*0aa0*/  NOP ;  /* 0x0000000000007918 */ /* 0x004fe20000000000 */
.L_x_12:
        /* <DEDUP_REMOVED lines=26> */
.L_x_13:
[----:B------:R-:W2:Y:S01]  /*0c50*/  SHFL.IDX PT, R2, R46, RZ, 0x1f ;  /* 0x00001fff2e027589 */ /* 0x000ea200000e0000 */
[----:B------:R-:W1:Y:S01]  /*0c60*/  S2UR UR47, SR_CgaCtaId ;  /* 0x00000000002f79c3 */ /* 0x000e620000008800 */
[----:B------:R-:W-:Y:S01]  /*0c70*/  NOP ;  /* 0x0000000000007918 */ /* 0x000fe20000000000 */
[----:B--2---:R-:W-:-:S13]  /*0c80*/  ISETP.NE.AND P0, PT, R2, 0x3, PT ;  /* 0x000000030200780c */ /* 0x004fda0003f05270 */
[----:B-1----:R-:W-:Y:S05]  /*0c90*/  @P0 BRA `(.L_x_14) ;  /* 0x0000000000340947 */ /* 0x002fea0003800000 */
[----:B------:R-:W-:Y:S01]  /*0ca0*/  UMOV UR4, 0x400 ;  /* 0x0000040000047882 */ /* 0x000fe20000000000 */
[----:B------:R-:W-:Y:S01]  /*0cb0*/  UMOV UR6, 0x20 ;  /* 0x0000002000067882 */ /* 0x000fe20000000000 */
[----:B------:R-:W-:Y:S02]  /*0cc0*/  ULEA UR4, UR47, UR4, 0x18 ;  /* 0x000000042f047291 */ /* 0x000fe4000f8ec0ff */
[----:B------:R-:W-:-:S04]  /*0cd0*/  UIADD3 UR6, UPT, UPT, -UR6, 0x100000, URZ ;  /* 0x0010000006067890 */ /* 0x000fc8000fffe1ff */
[----:B------:R-:W-:Y:S02]  /*0ce0*/  USHF.L.U32 UR7, UR6, 0xb, URZ ;  /* 0x0000000b06077899 */ /* 0x000fe400080006ff */
[----:B------:R-:W-:Y:S01]  /*0cf0*/  USHF.L.U32 UR6, UR6, 0x1, URZ ;  /* 0x0000000106067899 */ /* 0x000fe200080006ff */
[----:B------:R-:W-:Y:S01]  /*0d00*/  ELECT P0, URZ, PT ;  /* 0x0000000000ff782f */ /* 0x000fe20003800000 */
[----:B------:R-:W1:Y:S10]  /*0d10*/  FENCE.VIEW.ASYNC.S ;  /* 0x00000000000073c6 */ /* 0x000e740000000000 */
[----:B-1----:R1:W2:Y:S01]  /*0d20*/  SYNCS.EXCH.64 URZ, [UR4+0xf0], UR6 ;  /* 0x0000f00604ff75b2 */ /* 0x0022a20008000100 */
[----:B------:R1:W1:Y:S01]  /*0d30*/  SYNCS.EXCH.64 URZ, [UR4+0x100], UR6 ;  /* 0x0001000604ff75b2 */ /* 0x0002620008000100 */
[----:B------:R1:W1:Y:S01]  /*0d40*/  SYNCS.EXCH.64 URZ, [UR4+0xf8], UR6 ;  /* 0x0000f80604ff75b2 */ /* 0x0002620008000100 */
[----:B------:R1:W1:Y:S01]  /*0d50*/  SYNCS.EXCH.64 URZ, [UR4+0x108], UR6 ;  /* 0x0001080604ff75b2 */ /* 0x0002620008000100 */
[----:B------:R-:W-:Y:S01]  /*0d60*/  NOP ;  /* 0x0000000000007918 */ /* 0x000fe20000000000 */
.L_x_14:
[----:B-1----:R-:W1:Y:S01]  /*0d70*/  LDCU UR4, c[0x0][0x36c] ;  /* 0x00006d80ff0477ac */ /* 0x002e620008000800 */
[----:B------:R-:W-:Y:S01]  /*0d80*/  ISETP.NE.OR P3, PT, R0, 0x2, !P3 ;  /* 0x000000020000780c */ /* 0x000fe20005f65670 */
[----:B------:R-:W-:Y:S01]  /*0d90*/  NOP ;  /* 0x0000000000007918 */ /* 0x000fe20000000000 */
[----:B------:R-:W-:Y:S01]  /*0da0*/  LOP3.LUT R0, R56, 0x1f, RZ, 0xc0, !PT ;  /* 0x0000001f38007812 */ /* 0x000fe200078ec0ff */
[----:B------:R-:W-:Y:S02]  /*0db0*/  UISETP.NE.AND UP4, UPT, UR17, URZ, UPT ;  /* 0x000000ff1100728c */ /* 0x000fe4000bf85270 */
[----:B-1----:R-:W-:-:S09]  /*0dc0*/  UISETP.EQ.U32.AND UP5, UPT, UR4, 0x1, UPT ;  /* 0x000000010400788c */ /* 0x002fd2000bfa2070 */
[----:B------:R-:W-:Y:S05]  /*0dd0*/  BRA.U !UP5, `(.L_x_15) ;  /* 0x000000010d087547 */ /* 0x000fea000b800000 */
[----:B--234-:R-:W-:Y:S01]  /*0de0*/  UCGABAR_ARV ;  /* 0x00000000000079c7 */ /* 0x01cfe20008000000 */
[----:B------:R-:W-:Y:S05]  /*0df0*/  BRA `(.L_x_16) ;  /* 0x0000000000047947 */ /* 0x000fea0003800000 */
.L_x_15:
[----:B--234-:R-:W-:Y:S01]  /*0e00*/  NOP ;  /* 0x0000000000007918 */ /* 0x01cfe20000000000 */
.L_x_16:
[----:B------:R-:W1:Y:S01]  /*0e10*/  S2UR UR7, SR_CTAID.X ;  /* 0x00000000000779c3 */ /* 0x000e620000002500 */
[----:B------:R-:W-:-:S05]  /*0e20*/  CS2R.32 R47, SR_CgaSize ;  /* 0x00000000002f7805 */ /* 0x000fca0000008a00 */
[----:B------:R-:W-:-:S05]  /*0e30*/  IMAD R47, R47, -0xa0, RZ ;  /* 0xffffff602f2f7824 */ /* 0x000fca00078e02ff */
[----:B------:R-:W-:-:S14]  /*0e40*/  R2UR UR5, R47 ;  /* 0x000000002f0572ca */ /* 0x000fdc00000e0000 */
[----:B------:R-:W2:Y:S01]  /*0e50*/  LDCU UR5, c[0x0][UR5+0x2b0] ;  /* 0x00005600050577ac */ /* 0x000ea20008000800 */
[----:B------:R-:W-:-:S05]  /*0e60*/  CS2R.32 R47, SR_CgaSize ;  /* 0x00000000002f7805 */ /* 0x000fca0000008a00 */
[----:B------:R-:W-:-:S05]  /*0e70*/  IMAD R47, R47, -0xa0, RZ ;  /* 0xffffff602f2f7824 */ /* 0x000fca00078e02ff */
[----:B------:R-:W-:-:S14]  /*0e80*/  R2UR UR4, R47 ;  /* 0x000000002f0472ca */ /* 0x000fdc00000e0000 */
[----:B------:R-:W3:Y:S01]  /*0e90*/  LDCU UR4, c[0x0][UR4+0x2b4] ;  /* 0x00005680040477ac */ /* 0x000ee20008000800 */
[----:B------:R-:W4:Y:S01]  /*0ea0*/  S2UR UR8, SR_CTAID.Y ;  /* 0x00000000000879c3 */ /* 0x000f220000002600 */
[----:B------:R-:W-:-:S05]  /*0eb0*/  CS2R.32 R47, SR_CgaSize ;  /* 0x00000000002f7805 */ /* 0x000fca0000008a00 */
[----:B------:R-:W-:-:S05]  /*0ec0*/  IMAD R47, R47, -0xa0, RZ ;  /* 0xffffff602f2f7824 */ /* 0x000fca00078e02ff */
[----:B------:R-:W-:-:S14]  /*0ed0*/  R2UR UR9, R47 ;  /* 0x000000002f0972ca */ /* 0x000fdc00000e0000 */
[----:B------:R-:W3:Y:S01]  /*0ee0*/  LDCU UR9, c[0x0][UR9+0x2a0] ;  /* 0x00005400090977ac */ /* 0x000ee20008000800 */
[----:B------:R-:W3:Y:S01]  /*0ef0*/  LDCU UR21, c[0x0][0xb24] ;  /* 0x00016480ff1577ac */ /* 0x000ee20008000800 */
[----:B------:R-:W1:Y:S01]  /*0f00*/  S2UR UR36, SR_CTAID.Z ;  /* 0x00000000002479c3 */ /* 0x000e620000002700 */
[----:B------:R-:W-:-:S05]  /*0f10*/  CS2R.32 R47, SR_CgaSize ;  /* 0x00000000002f7805 */ /* 0x000fca0000008a00 */
[----:B------:R-:W-:-:S05]  /*0f20*/  IMAD R47, R47, -0xa0, RZ ;  /* 0xffffff602f2f7824 */ /* 0x000fca00078e02ff */
[----:B------:R-:W-:-:S14]  /*0f30*/  R2UR UR63, R47 ;  /* 0x000000002f3f72ca */ /* 0x000fdc00000e0000 */
[----:B------:R-:W3:Y:S01]  /*0f40*/  LDCU UR63, c[0x0][UR63+0x2a4] ;  /* 0x000054803f3f77ac */ /* 0x000ee20008000800 */
[----:B------:R-:W3:Y:S01]  /*0f50*/  LDCU UR42, c[0x0][0xb24] ;  /* 0x00016480ff2a77ac */ /* 0x000ee20008000800 */
[----:B-1----:R-:W-:Y:S01]  /*0f60*/  I2FP.F32.U32 R3, UR7 ;  /* 0x0000000700037c45 */ /* 0x002fe20008201000 */
[----:B------:R-:W1:Y:S04]  /*0f70*/  LDCU UR28, c[0x0][0xb30] ;  /* 0x00016600ff1c77ac */ /* 0x000e680008000800 */
[----:B--2---:R-:W-:Y:S01]  /*0f80*/  FMUL R3, R3, UR5 ;  /* 0x0000000503037c20 */ /* 0x004fe20008400000 */
[----:B------:R-:W-:Y:S01]  /*0f90*/  USHF.L.U32 UR26, UR47, 0x9, URZ ;  /* 0x000000092f1a7899 */ /* 0x000fe200080006ff */
[----:B----4-:R-:W-:Y:S01]  /*0fa0*/  I2FP.F32.U32 R2, UR8 ;  /* 0x0000000800027c45 */ /* 0x010fe20008201000 */
[----:B---3--:R-:W-:-:S03]  /*0fb0*/  UISETP.GE.AND UP2, UPT, UR21, 0x1, UPT ;  /* 0x000000011500788c */ /* 0x008fc6000bf46270 */
[----:B------:R-:W2:Y:S01]  /*0fc0*/  F2I.U32.TRUNC.NTZ R3, R3 ;  /* 0x0000000300037305 */ /* 0x000ea2000020f000 */
[----:B------:R-:W-:Y:S01]  /*0fd0*/  UMOV UR16, UR7 ;  /* 0x0000000700107c82 */ /* 0x000fe20008000000 */
[----:B------:R-:W-:Y:S01]  /*0fe0*/  FMUL R2, R2, UR4 ;  /* 0x0000000402027c20 */ /* 0x000fe20008400000 */
[----:B------:R-:W-:-:S05]  /*0ff0*/  UMOV UR20, UR8 ;  /* 0x0000000800147c82 */ /* 0x000fca0008000000 */
[----:B------:R-:W3:Y:S01]  /*1000*/  F2I.U32.TRUNC.NTZ R2, R2 ;  /* 0x0000000200027305 */ /* 0x000ee2000020f000 */
[----:B--2---:R-:W-:Y:S02]  /*1010*/  R2UR UR4, R3 ;  /* 0x00000000030472ca */ /* 0x004fe400000e0000 */
[----:B---3--:R-:W-:Y:S02]  /*1020*/  R2UR UR6, R2 ;  /* 0x00000000020672ca */ /* 0x008fe400000e0000 */
[----:B------:R-:W-:-:S09]  /*1030*/  PRMT R2, RZ, 0x7610, R2 ;  /* 0x00007610ff027816 */ /* 0x000fd20000000002 */
[----:B------:R-:W-:-:S04]  /*1040*/  UIADD3 UR5, UPT, UPT, -UR4, URZ, URZ ;  /* 0x000000ff04057290 */ /* 0x000fc8000fffe1ff */
[----:B------:R-:W-:Y:S02]  /*1050*/  UIMAD UR5, UR9, UR5, UR7 ;  /* 0x00000005090572a4 */ /* 0x000fe4000f8e0207 */
[----:B------:R-:W-:-:S04]  /*1060*/  UIADD3 UR4, UPT, UPT, -UR6, URZ, URZ ;  /* 0x000000ff06047290 */ /* 0x000fc8000fffe1ff */
[----:B------:R-:W-:Y:S01]  /*1070*/  IMAD.U32 R47, RZ, RZ, UR5 ;  /* 0x00000005ff2f7e24 */ /* 0x000fe2000f8e00ff */
[----:B------:R-:W-:Y:S01]  /*1080*/  UIMAD UR63, UR63, UR4, UR8 ;  /* 0x000000043f3f72a4 */ /* 0x000fe2000f8e0208 */
[----:B-1----:R-:W-:Y:S11]  /*1090*/  BRA.U UP4, `(.L_x_17) ;  /* 0x00000001047c7547 */ /* 0x002ff6000b800000 */
[----:B------:R-:W-:Y:S01]  /*10a0*/  UISETP.NE.AND UP0, UPT, UR63, 0x1, UPT ;  /* 0x000000013f00788c */ /* 0x000fe2000bf05270 */
[----:B------:R-:W-:Y:S01]  /*10b0*/  R2UR UR8, R47 ;  /* 0x000000002f0872ca */ /* 0x000fe200000e0000 */
[----:B------:R-:W-:Y:S02]  /*10c0*/  UISETP.NE.AND UP1, UPT, UR63, 0x2, UPT ;  /* 0x000000023f00788c */ /* 0x000fe4000bf25270 */
[----:B------:R-:W-:Y:S02]  /*10d0*/  USEL UR5, URZ, 0x2, UP0 ;  /* 0x00000002ff057887 */ /* 0x000fe40008000000 */
[----:B------:R-:W-:Y:S02]  /*10e0*/  UISETP.NE.AND UP0, UPT, UR63, 0x3, UPT ;  /* 0x000000033f00788c */ /* 0x000fe4000bf05270 */
[----:B------:R-:W-:Y:S02]  /*10f0*/  USEL UR4, URZ, 0x4, UP1 ;  /* 0x00000004ff047887 */ /* 0x000fe40008800000 */
[----:B------:R-:W-:-:S02]  /*1100*/  UISETP.NE.AND UP1, UPT, UR63, 0x4, UPT ;  /* 0x000000043f00788c */ /* 0x000fc4000bf25270 */
[----:B------:R-:W-:Y:S02]  /*1110*/  USEL UR7, URZ, 0x8, UP0 ;  /* 0x00000008ff077887 */ /* 0x000fe40008000000 */
[----:B------:R-:W-:Y:S02]  /*1120*/  UISETP.NE.AND UP0, UPT, UR63, 0x5, UPT ;  /* 0x000000053f00788c */ /* 0x000fe4000bf05270 */
[----:B------:R-:W-:Y:S02]  /*1130*/  USEL UR6, URZ, 0x10, UP1 ;  /* 0x00000010ff067887 */ /* 0x000fe40008800000 */
[----:B------:R-:W-:Y:S02]  /*1140*/  UISETP.NE.AND UP1, UPT, UR63, 0x6, UPT ;  /* 0x000000063f00788c */ /* 0x000fe4000bf25270 */
[----:B------:R-:W-:Y:S02]  /*1150*/  USEL UR11, URZ, 0x20, UP0 ;  /* 0x00000020ff0b7887 */ /* 0x000fe40008000000 */
[----:B------:R-:W-:-:S02]  /*1160*/  UISETP.NE.AND UP0, UPT, UR63, 0x7, UPT ;  /* 0x000000073f00788c */ /* 0x000fc4000bf05270 */
[----:B------:R-:W-:Y:S02]  /*1170*/  USEL UR12, URZ, 0x40, UP1 ;  /* 0x00000040ff0c7887 */ /* 0x000fe40008800000 */
[----:B------:R-:W-:Y:S02]  /*1180*/  UISETP.NE.AND UP1, UPT, UR63, URZ, UPT ;  /* 0x000000ff3f00728c */ /* 0x000fe4000bf25270 */
[----:B------:R-:W-:Y:S02]  /*1190*/  USEL UR13, URZ, 0x80, UP0 ;  /* 0x00000080ff0d7887 */ /* 0x000fe40008000000 */
[----:B------:R-:W-:Y:S02]  /*11a0*/  UISETP.NE.AND UP0, UPT, UR8, URZ, UPT ;  /* 0x000000ff0800728c */ /* 0x000fe4000bf05270 */
[----:B------:R-:W-:Y:S02]  /*11b0*/  UISETP.EQ.OR UP1, UPT, UR8, URZ, !UP1 ;  /* 0x000000ff0800728c */ /* 0x000fe4000cf22670 */
[----:B------:R-:W-:-:S02]  /*11c0*/  USEL UR9, UR5, 0x2, UP0 ;  /* 0x0000000205097887 */ /* 0x000fc40008000000 */
[----:B------:R-:W-:Y:S02]  /*11d0*/  USEL UR4, UR4, 0x4, UP0 ;  /* 0x0000000404047887 */ /* 0x000fe40008000000 */
[----:B------:R-:W-:Y:S02]  /*11e0*/  USEL UR5, URZ, 0x1, !UP1 ;  /* 0x00000001ff057887 */ /* 0x000fe4000c800000 */
[----:B------:R-:W-:Y:S02]  /*11f0*/  USEL UR10, UR7, 0x8, UP0 ;  /* 0x00000008070a7887 */ /* 0x000fe40008000000 */
[----:B------:R-:W-:Y:S02]  /*1200*/  USEL UR8, UR6, 0x10, UP0 ;  /* 0x0000001006087887 */ /* 0x000fe40008000000 */
[----:B------:R-:W-:Y:S02]  /*1210*/  UIADD3 UR4, UPT, UPT, UR4, UR9, UR5 ;  /* 0x0000000904047290 */ /* 0x000fe4000fffe005 */
[----:B------:R-:W-:-:S02]  /*1220*/  USEL UR7, UR11, 0x20, UP0 ;  /* 0x000000200b077887 */ /* 0x000fc40008000000 */
[----:B------:R-:W-:Y:S02]  /*1230*/  USEL UR6, UR12, 0x40, UP0 ;  /* 0x000000400c067887 */ /* 0x000fe40008000000 */
[----:B------:R-:W-:Y:S02]  /*1240*/  UIADD3 UR4, UPT, UPT, UR8, UR10, UR4 ;  /* 0x0000000a08047290 */ /* 0x000fe4000fffe004 */
[----:B------:R-:W-:Y:S02]  /*1250*/  USEL UR5, UR13, 0x80, UP0 ;  /* 0x000000800d057887 */ /* 0x000fe40008000000 */
[----:B------:R-:W-:-:S04]  /*1260*/  UIADD3 UR4, UPT, UPT, UR6, UR7, UR4 ;  /* 0x0000000706047290 */ /* 0x000fc8000fffe004 */
[----:B------:R-:W-:-:S06]  /*1270*/  UIADD3 UR4, UPT, UPT, UR4, UR5, URZ ;  /* 0x0000000504047290 */ /* 0x000fcc000fffe0ff */
[----:B------:R-:W-:Y:S02]  /*1280*/  MOV R2, UR4 ;  /* 0x0000000400027c02 */ /* 0x000fe40008000f00 */
.L_x_17:
[----:B------:R-:W-:Y:S05]  /*1290*/  BRA.U !UP2, `(.L_x_18) ;  /* 0x000000010ad47547 */ /* 0x000fea000b800000 */
[----:B------:R-:W1:Y:S01]  /*12a0*/  LDCU.128 UR12, c[0x0][0xb10] ;  /* 0x00016200ff0c77ac */ /* 0x000e620008000c00 */
[----:B------:R-:W2:Y:S01]  /*12b0*/  LDCU UR6, c[0x0][0x370] ;  /* 0x00006e00ff0677ac */ /* 0x000ea20008000800 */
[----:B------:R-:W3:Y:S01]  /*12c0*/  LDCU UR5, c[0x0][0x374] ;  /* 0x00006e80ff0577ac */ /* 0x000ee20008000800 */
[----:B------:R-:W4:Y:S01]  /*12d0*/  LDCU UR27, c[0x0][0xb0c] ;  /* 0x00016180ff1b77ac */ /* 0x000f220008000800 */
[----:B------:R-:W4:Y:S01]  /*12e0*/  LDCU UR4, c[0x0][0xb20] ;  /* 0x00016400ff0477ac */ /* 0x000f220008000800 */
[----:B------:R-:W4:Y:S01]  /*12f0*/  LDCU.64 UR8, c[0x0][0xb28] ;  /* 0x00016500ff0877ac */ /* 0x000f220008000a00 */
[----:B-1----:R-:W-:Y:S02]  /*1300*/  UISETP.NE.AND UP0, UPT, UR14, 0x1, UPT ;  /* 0x000000010e00788c */ /* 0x002fe4000bf05270 */
[----:B---3--:R-:W-:Y:S02]  /*1310*/  UIMAD.WIDE.U32 UR10, UR5, UR15, URZ ;  /* 0x0000000f050a72a5 */ /* 0x008fe4000f8e00ff */
[----:B--2---:R-:W-:-:S02]  /*1320*/  UIMAD.WIDE.U32 UR22, UR6, UR12, URZ ;  /* 0x0000000c061672a5 */ /* 0x004fc4000f8e00ff */
[----:B----4-:R-:W-:Y:S02]  /*1330*/  UISETP.NE.AND UP1, UPT, UR27, 0x1, UPT ;  /* 0x000000011b00788c */ /* 0x010fe4000bf25270 */
[----:B------:R-:W-:Y:S01]  /*1340*/  UISETP.NE.AND UP2, UPT, UR21, 0x1, UPT ;  /* 0x000000011500788c */ /* 0x000fe2000bf45270 */
[----:B------:R-:W-:Y:S02]  /*1350*/  UMOV UR10, UR11 ;  /* 0x0000000b000a7c82 */ /* 0x000fe40008000000 */
[----:B------:R-:W-:Y:S01]  /*1360*/  UMOV UR22, UR23 ;  /* 0x0000001700167c82 */ /* 0x000fe20008000000 */
[----:B------:R-:W-:Y:S02]  /*1370*/  @UP0 USHF.R.U32.HI UR5, URZ, UR4, UR10 ;  /* 0x00000004ff050299 */ /* 0x000fe4000801160a */
[----:B------:R-:W-:Y:S02]  /*1380*/  UIMAD.WIDE.U32 UR24, UR20, UR15, URZ ;  /* 0x0000000f141872a5 */ /* 0x000fe4000f8e00ff */
[----:B------:R-:W-:-:S02]  /*1390*/  UIMAD.WIDE.U32 UR10, UR5, UR8, URZ ;  /* 0x00000008050a72a5 */ /* 0x000fc4000f8e00ff */
[----:B------:R-:W-:Y:S02]  /*13a0*/  @UP1 USHF.R.U32.HI UR6, URZ, UR13, UR22 ;  /* 0x0000000dff061299 */ /* 0x000fe40008011616 */
[----:B------:R-:W-:Y:S02]  /*13b0*/  UIMAD.WIDE.U32 UR18, UR16, UR12, URZ ;  /* 0x0000000c101272a5 */ /* 0x000fe4000f8e00ff */
[----:B------:R-:W-:Y:S01]  /*13c0*/  UIMAD.WIDE.U32 UR22, UR6, UR8, URZ ;  /* 0x00000008061672a5 */ /* 0x000fe2000f8e00ff */
[----:B------:R-:W-:Y:S01]  /*13d0*/  UMOV UR24, UR25 ;  /* 0x0000001900187c82 */ /* 0x000fe20008000000 */
[----:B------:R-:W-:Y:S01]  /*13e0*/  UMOV UR10, UR11 ;  /* 0x0000000b000a7c82 */ /* 0x000fe20008000000 */
[----:B------:R-:W-:Y:S02]  /*13f0*/  USHF.R.U32.HI UR24, URZ, UR4, UR24 ;  /* 0x00000004ff187299 */ /* 0x000fe40008011618 */
[----:B------:R-:W-:Y:S02]  /*1400*/  @UP2 USHF.R.U32.HI UR5, URZ, UR9, UR10 ;  /* 0x00000009ff052299 */ /* 0x000fe4000801160a */
[----:B------:R-:W-:Y:S01]  /*1410*/  UMOV UR7, UR23 ;  /* 0x0000001700077c82 */ /* 0x000fe20008000000 */
[----:B------:R-:W-:Y:S01]  /*1420*/  UMOV UR18, UR19 ;  /* 0x0000001300127c82 */ /* 0x000fe20008000000 */
[----:B------:R-:W-:-:S02]  /*1430*/  @UP2 USHF.R.U32.HI UR6, URZ, UR9, UR7 ;  /* 0x00000009ff062299 */ /* 0x000fc40008011607 */
[----:B------:R-:W-:Y:S02]  /*1440*/  USHF.R.U32.HI UR13, URZ, UR13, UR18 ;  /* 0x0000000dff0d7299 */ /* 0x000fe40008011612 */
[----:B------:R-:W-:Y:S02]  /*1450*/  USEL UR4, UR20, UR24, !UP0 ;  /* 0x0000001814047287 */ /* 0x000fe4000c000000 */
[----:B------:R-:W-:Y:S02]  /*1460*/  UIMAD UR7, UR5, UR21, URZ ;  /* 0x00000015050772a4 */ /* 0x000fe4000f8e02ff */
[----:B------:R-:W-:Y:S02]  /*1470*/  USEL UR5, UR16, UR13, !UP1 ;  /* 0x0000000d10057287 */ /* 0x000fe4000c800000 */
[----:B------:R-:W-:Y:S02]  /*1480*/  UIMAD UR12, UR6, UR21, URZ ;  /* 0x00000015060c72a4 */ /* 0x000fe4000f8e02ff */
[----:B------:R-:W-:-:S02]  /*1490*/  UISETP.GE.AND UP0, UPT, UR4, UR7, UPT ;  /* 0x000000070400728c */ /* 0x000fc4000bf06270 */
[----:B------:R-:W-:Y:S02]  /*14a0*/  UIMAD.WIDE.U32 UR10, UR4, UR8, URZ ;  /* 0x00000008040a72a5 */ /* 0x000fe4000f8e00ff */
[----:B------:R-:W-:Y:S02]  /*14b0*/  UISETP.GE.OR UP0, UPT, UR5, UR12, UP0 ;  /* 0x0000000c0500728c */ /* 0x000fe40008706670 */
[----:B------:R-:W-:Y:S02]  /*14c0*/  UIMAD.WIDE.U32 UR12, UR5, UR8, URZ ;  /* 0x00000008050c72a5 */ /* 0x000fe4000f8e00ff */
[----:B------:R-:W-:Y:S01]  /*14d0*/  UIADD3 UR10, UPT, UPT, -UR4, URZ, URZ ;  /* 0x000000ff040a7290 */ /* 0x000fe2000fffe1ff */
[----:B------:R-:W-:Y:S01]  /*14e0*/  UMOV UR8, UR11 ;  /* 0x0000000b00087c82 */ /* 0x000fe20008000000 */
[----:B------:R-:W-:Y:S02]  /*14f0*/  UIADD3 UR11, UPT, UPT, -UR5, URZ, URZ ;  /* 0x000000ff050b7290 */ /* 0x000fe4000fffe1ff */
[----:B------:R-:W-:-:S03]  /*1500*/  USHF.R.U32.HI UR8, URZ, UR9, UR8 ;  /* 0x00000009ff087299 */ /* 0x000fc60008011608 */
[----:B------:R-:W-:Y:S01]  /*1510*/  @!UP0 UMOV UR7, UR13 ;  /* 0x0000000d00078c82 */ /* 0x000fe20008000000 */
[----:B------:R-:W-:Y:S02]  /*1520*/  UIMAD UR20, UR14, UR10, UR20 ;  /* 0x0000000a0e1472a4 */ /* 0x000fe4000f8e0214 */
[----:B------:R-:W-:Y:S02]  /*1530*/  USEL UR8, UR4, UR8, !UP2 ;  /* 0x0000000804087287 */ /* 0x000fe4000d000000 */
[----:B------:R-:W-:Y:S02]  /*1540*/  @!UP0 USHF.R.U32.HI UR7, URZ, UR9, UR7 ;  /* 0x00000009ff078299 */ /* 0x000fe40008011607 */
[----:B------:R-:W-:Y:S02]  /*1550*/  UIADD3 UR9, UPT, UPT, -UR8, URZ, URZ ;  /* 0x000000ff08097290 */ /* 0x000fe4000fffe1ff */
[----:B------:R-:W-:Y:S02]  /*1560*/  @!UP0 USEL UR7, UR5, UR7, !UP2 ;  /* 0x0000000705078287 */ /* 0x000fe4000d000000 */
[----:B------:R-:W-:-:S02]  /*1570*/  UIMAD UR9, UR21, UR9, UR4 ;  /* 0x00000009150972a4 */ /* 0x000fc4000f8e0204 */
[----:B------:R-:W-:Y:S02]  /*1580*/  @!UP0 UIADD3 UR8, UPT, UPT, UR8, -UR7, URZ ;  /* 0x8000000708088290 */ /* 0x000fe4000fffe0ff */
[----:B------:R-:W-:Y:S02]  /*1590*/  @!UP0 UIMAD UR6, UR9, UR6, UR7 ;  /* 0x00000006090682a4 */ /* 0x000fe4000f8e0207 */
[----:B------:R-:W-:Y:S02]  /*15a0*/  @!UP0 UIMAD UR4, UR8, UR21, UR5 ;  /* 0x00000015080482a4 */ /* 0x000fe4000f8e0205 */
[----:B------:R-:W-:Y:S02]  /*15b0*/  UIMAD UR16, UR27, UR11, UR16 ;  /* 0x0000000b1b1072a4 */ /* 0x000fe4000f8e0210 */
[----:B------:R-:W-:Y:S01]  /*15c0*/  UIMAD UR20, UR4, UR14, UR20 ;  /* 0x0000000e041472a4 */ /* 0x000fe2000f8e0214 */
[----:B------:R-:W-:Y:S02]  /*15d0*/  @!UP0 UMOV UR5, UR6 ;  /* 0x0000000600058c82 */ /* 0x000fe40008000000 */
[----:B------:R-:W-:-:S12]  /*15e0*/  UIMAD UR16, UR5, UR27, UR16 ;  /* 0x0000001b051072a4 */ /* 0x000fd8000f8e0210 */
.L_x_18:
[----:B------:R-:W-:Y:S02]  /*15f0*/  UISETP.NE.AND UP1, UPT, UR28, 0x1, UPT ;  /* 0x000000011c00788c */ /* 0x000fe4000bf25270 */
[----:B------:R-:W-:Y:S02]  /*1600*/  UISETP.NE.AND UP0, UPT, UR17, 0x2, UPT ;  /* 0x000000021100788c */ /* 0x000fe4000bf05270 */
[----:B------:R-:W-:-:S05]  /*1610*/  ULOP3.LUT UR23, UR26, 0xe00, URZ, 0xc0, !UPT ;  /* 0x00000e001a177892 */ /* 0x000fca000f8ec0ff */
[----:B------:R-:W-:Y:S07]  /*1620*/  BRA.U UP1, `(.L_x_19) ;  /* 0x0000000101447547 */ /* 0x000fee000b800000 */
[----:B------:R-:W1:Y:S01]  /*1630*/  LDCU.128 UR8, c[0x0][0xb10] ;  /* 0x00016200ff0877ac */ /* 0x000e620008000c00 */
[----:B------:R-:W2:Y:S01]  /*1640*/  LDCU UR12, c[0x0][0xb0c] ;  /* 0x00016180ff0c77ac */ /* 0x000ea20008000800 */
[----:B------:R-:W3:Y:S01]  /*1650*/  LDCU UR13, c[0x0][0xb20] ;  /* 0x00016400ff0d77ac */ /* 0x000ee20008000800 */
[----:B-1----:R-:W-:Y:S02]  /*1660*/  UIMAD.WIDE.U32 UR6, UR16, UR8, URZ ;  /* 0x00000008100672a5 */ /* 0x002fe4000f8e00ff */
[----:B------:R-:W-:Y:S02]  /*1670*/  UIMAD.WIDE.U32 UR4, UR20, UR11, URZ ;  /* 0x0000000b140472a5 */ /* 0x000fe4000f8e00ff */
[----:B--2---:R-:W-:Y:S02]  /*1680*/  UISETP.NE.AND UP2, UPT, UR12, 0x1, UPT ;  /* 0x000000010c00788c */ /* 0x004fe4000bf45270 */
[----:B------:R-:W-:Y:S01]  /*1690*/  UISETP.NE.AND UP1, UPT, UR10, 0x1, UPT ;  /* 0x000000010a00788c */ /* 0x000fe2000bf25270 */
[----:B------:R-:W-:-:S02]  /*16a0*/  UMOV UR6, UR7 ;  /* 0x0000000700067c82 */ /* 0x000fc40008000000 */
[----:B------:R-:W-:Y:S01]  /*16b0*/  UMOV UR4, UR5 ;  /* 0x0000000500047c82 */ /* 0x000fe20008000000 */
[----:B------:R-:W-:Y:S02]  /*16c0*/  USHF.R.U32.HI UR6, URZ, UR9, UR6 ;  /* 0x00000009ff067299 */ /* 0x000fe40008011606 */
[----:B---3--:R-:W-:Y:S02]  /*16d0*/  USHF.R.U32.HI UR4, URZ, UR13, UR4 ;  /* 0x0000000dff047299 */ /* 0x008fe40008011604 */
[----:B------:R-:W-:Y:S02]  /*16e0*/  USEL UR5, UR16, UR6, !UP2 ;  /* 0x0000000610057287 */ /* 0x000fe4000d000000 */
[----:B------:R-:W-:-:S04]  /*16f0*/  USEL UR4, UR20, UR4, !UP1 ;  /* 0x0000000414047287 */ /* 0x000fc8000c800000 */
[----:B------:R-:W-:Y:S02]  /*1700*/  UIADD3 UR6, UPT, UPT, UR5, -UR4, URZ ;  /* 0x8000000405067290 */ /* 0x000fe4000fffe0ff */
[----:B------:R-:W-:Y:S02]  /*1710*/  UIADD3 UR4, UPT, UPT, -UR5, UR4, URZ ;  /* 0x0000000405047290 */ /* 0x000fe4000fffe1ff */
[----:B------:R-:W-:Y:S02]  /*1720*/  UIMAD UR20, UR6, UR10, UR20 ;  /* 0x0000000a061472a4 */ /* 0x000fe4000f8e0214 */
[----:B------:R-:W-:-:S12]  /*1730*/  UIMAD UR16, UR4, UR12, UR16 ;  /* 0x0000000c041072a4 */ /* 0x000fd8000f8e0210 */
.L_x_19:
[----:B------:R-:W-:Y:S05]  /*1740*/  BRA.U !UP5, `(.L_x_20) ;  /* 0x000000010d0c7547 */ /* 0x000fea000b800000 */
[----:B------:R-:W-:Y:S01]  /*1750*/  UCGABAR_WAIT ;  /* 0x0000000000007dc7 */ /* 0x000fe20008000000 */
[----:B------:R-:W-:Y:S01]  /*1760*/  CCTL.IVALL ;  /* 0x00000000ff00798f */ /* 0x000fe20002000000 */
[----:B------:R-:W-:Y:S05]  /*1770*/  BRA `(.L_x_21) ;  /* 0x0000000000047947 */ /* 0x000fea0003800000 */
.L_x_20:
[----:B------:R-:W-:Y:S06]  /*1780*/  BAR.SYNC.DEFER_BLOCKING 0x0 ;  /* 0x0000000000007b1d */ /* 0x000fec0000010000 */
.L_x_21:
[----:B------:R-:W-:Y:S05]  /*1790*/  BRA.U UP0, `(.L_x_22) ;  /* 0x0000001500207547 */ /* 0x000fea000b800000 */
[----:B------:R-:W1:Y:S01]  /*17a0*/  LDCU UR6, c[0x0][0x38c] ;  /* 0x00007180ff0677ac */ /* 0x000e620008000800 */
[----:B------:R-:W-:Y:S01]  /*17b0*/  PLOP3.LUT P1, PT, PT, PT, UP3, 0x80, 0x8 ;  /* 0x000000000008781c */ /* 0x000fe20003f2f038 */
[----:B------:R-:W-:Y:S01]  /*17c0*/  IMAD.MOV.U32 R12, RZ, RZ, 0x1 ;  /* 0x00000001ff0c7424 */ /* 0x000fe200078e00ff */
[----:B------:R-:W-:Y:S01]  /*17d0*/  ISETP.EQ.OR P2, PT, R0, RZ, P3 ;  /* 0x000000ff0000720c */ /* 0x000fe20001f42670 */
[----:B------:R-:W-:Y:S01]  /*17e0*/  UISETP.NE.AND UP1, UPT, UR17, URZ, UPT ;  /* 0x000000ff1100728c */ /* 0x000fe2000bf25270 */
[----:B------:R-:W-:Y:S02]  /*17f0*/  PLOP3.LUT P1, PT, P1, PT, PT, 0x8, 0x80 ;  /* 0x000000000080781c */ /* 0x000fe40000f2e170 */
[----:B------:R-:W-:Y:S01]  /*1800*/  CS2R R10, SRZ ;  /* 0x00000000000a7805 */ /* 0x000fe2000001ff00 */
[----:B------:R-:W-:Y:S01]  /*1810*/  IMAD.MOV.U32 R9, RZ, RZ, RZ ;  /* 0x000000ffff097224 */ /* 0x000fe200078e00ff */
[----:B------:R-:W2:Y:S01]  /*1820*/  LDCU UR43, c[0x0][0x370] ;  /* 0x00006e00ff2b77ac */ /* 0x000ea20008000800 */
[----:B------:R-:W-:Y:S01]  /*1830*/  IMAD.MOV.U32 R8, RZ, RZ, 0x1 ;  /* 0x00000001ff087424 */ /* 0x000fe200078e00ff */
[----:B------:R-:W3:Y:S01]  /*1840*/  LDCU.64 UR38, c[0x0][0x348] ;  /* 0x00006900ff2677ac */ /* 0x000ee20008000a00 */
[----:B------:R-:W-:-:S02]  /*1850*/  USHF.R.U32.HI UR48, URZ, 0x6, UR23 ;  /* 0x00000006ff307899 */ /* 0x000fc40008011617 */
[----:B-1----:R-:W-:Y:S02]  /*1860*/  UIADD3 UR5, UPT, UPT, UR6, 0x7f, URZ ;  /* 0x0000007f06057890 */ /* 0x002fe4000fffe0ff */
[----:B------:R-:W-:Y:S02]  /*1870*/  UIADD3 UR49, UPT, UPT, UR6, 0xfe, URZ ;  /* 0x000000fe06317890 */ /* 0x000fe4000fffe0ff */
[----:B------:R-:W-:Y:S01]  /*1880*/  USHF.R.S32.HI UR4, URZ, 0x1f, UR5 ;  /* 0x0000001fff047899 */ /* 0x000fe20008011405 */
[----:B------:R-:W1:Y:S03]  /*1890*/  LDCU UR41, c[0x0][0x374] ;  /* 0x00006e80ff2977ac */ /* 0x000e660008000800 */
[----:B------:R-:W-:Y:S02]  /*18a0*/  ULEA.HI UR4, UR4, UR5, URZ, 0x7 ;  /* 0x0000000504047291 */ /* 0x000fe4000f8f38ff */
[----:B------:R-:W-:-:S02]  /*18b0*/  USEL UR29, UR40, 0x2, UP1 ;  /* 0x00000002281d7887 */ /* 0x000fc40008800000 */
[----:B------:R-:W-:Y:S02]  /*18c0*/  USHF.R.S32.HI UR45, URZ, 0x7, UR4 ;  /* 0x00000007ff2d7899 */ /* 0x000fe40008011404 */
[----:B------:R-:W-:Y:S02]  /*18d0*/  UIADD3 UR4, UPT, UPT, UR6, -0x1, URZ ;  /* 0xffffffff06047890 */ /* 0x000fe4000fffe0ff */
[----:B------:R-:W-:Y:S02]  /*18e0*/  UISETP.LT.U32.AND UP0, UPT, UR45, 0x4, UPT ;  /* 0x000000042d00788c */ /* 0x000fe4000bf01070 */
[----:B------:R-:W-:Y:S02]  /*18f0*/  UISETP.GE.U32.AND UP2, UPT, UR4, -0xff, UPT ;  /* 0xffffff010400788c */ /* 0x000fe4000bf46070 */
[----:B------:R-:W-:Y:S01]  /*1900*/  USEL UR44, UR45, 0x4, UP0 ;  /* 0x000000042d2c7887 */ /* 0x000fe20008000000 */
[----:B------:R-:W-:-:S03]  /*1910*/  UMOV UR21, URZ ;  /* 0x000000ff00157c82 */ /* 0x000fc60008000000 */
[----:B------:R-:W-:Y:S02]  /*1920*/  UIADD3 UR22, UPT, UPT, UR44, -0x1, URZ ;  /* 0xffffffff2c167890 */ /* 0x000fe4000fffe0ff */
[----:B------:R-:W-:-:S03]  /*1930*/  UIADD3 UR46, UPT, UPT, UR45, -UR44, URZ ;  /* 0x8000002c2d2e7290 */ /* 0x000fc6000fffe0ff */
[----:B------:R-:W-:-:S04]  /*1940*/  @UP2 UIADD3 UR22, UPT, UPT, UR44, URZ, URZ ;  /* 0x000000ff2c162290 */ /* 0x000fc8000fffe0ff */
[----:B-123--:R-:W-:-:S12]  /*1950*/  UIADD3 UR22, UPT, UPT, UR22, 0x1, URZ ;  /* 0x0000000116167890 */ /* 0x00efd8000fffe0ff */
.L_x_42:
[----:B------:R-:W-:Y:S01]  /*1960*/  UISETP.NE.AND UP0, UPT, UR47, URZ, UPT ;  /* 0x000000ff2f00728c */ /* 0x000fe2000bf05270 */
[----:B------:R-:W1:Y:S08]  /*1970*/  S2UR UR47, SR_CgaCtaId ;  /* 0x00000000002f79c3 */ /* 0x000e700000008800 */
[----:B------:R-:W-:Y:S05]  /*1980*/  BRA.U UP0, `(.L_x_23) ;  /* 0x0000000100347547 */ /* 0x000fea000b800000 */
[----:B------:R-:W2:Y:S01]  /*1990*/  S2R R0, SR_CgaCtaId ;  /* 0x0000000000007919 */ /* 0x000ea20000008800 */
[----:B------:R-:W-:-:S04]  /*19a0*/  MOV R2, 0x400 ;  /* 0x0000040000027802 */ /* 0x000fc80000000f00 */
[----:B--2---:R-:W-:Y:S02]  /*19b0*/  LEA R0, R0, R2, 0x18 ;  /* 0x0000000200007211 */ /* 0x004fe400078ec0ff */
[----:B------:R-:W-:-:S03]  /*19c0*/  SHF.L.U32 R2, R8, 0x1f, RZ ;  /* 0x0000001f08027819 */ /* 0x000fc600000006ff */
[----:B------:R-:W-:-:S04]  /*19d0*/  IMAD R0, R9, 0x8, R0 ;  /* 0x0000000809007824 */ /* 0x000fc800078e0200 */
[----:B------:R-:W2:Y:S02]  /*19e0*/  SYNCS.PHASECHK.TRANS64.TRYWAIT P0, [R0+URZ+0x100], R2 ;  /* 0x00010002000075a7 */ /* 0x000ea400080011ff */
[----:B--2---:R-:W-:Y:S05]  /*19f0*/  @!P0 BRA `(.L_x_24) ;  /* 0x0000006c00fc8947 */ /* 0x004fea0003800000 */
.L_x_138:
[----:B------:R-:W-:Y:S01]  /*1a00*/  VIADD R9, R9, 0x1 ;  /* 0x0000000109097836 */ /* 0x000fe20000000000 */
[----:B------:R2:W-:Y:S04]  /*1a10*/  SYNCS.ARRIVE.TRANS64.A1T0 RZ, [R0+URZ+0xf0], RZ ;  /* 0x0000f0ff00ff79a7 */ /* 0x0005e800081000ff */
[----:B------:R-:W-:-:S04]  /*1a20*/  ISETP.NE.AND P0, PT, R9, 0x2, PT ;  /* 0x000000020900780c */ /* 0x000fc80003f05270 */
[----:B------:R-:W-:Y:S02]  /*1a30*/  SEL R9, R9, RZ, P0 ;  /* 0x000000ff09097207 */ /* 0x000fe40000000000 */
[----:B--2---:R-:W-:-:S04]  /*1a40*/  SEL R0, RZ, 0x1, P0 ;  /* 0x00000001ff007807 */ /* 0x004fc80000000000 */
[----:B------:R-:W-:-:S07]  /*1a50*/  LOP3.LUT R8, R8, R0, RZ, 0x3c, !PT ;  /* 0x0000000008087212 */ /* 0x000fce00078e3cff */
.L_x_23:
[----:B------:R-:W-:Y:S01]  /*1a60*/  UMOV UR13, 0x400 ;  /* 0x00000400000d7882 */ /* 0x000fe20000000000 */
[----:B------:R-:W-:Y:S01]  /*1a70*/  SHF.L.U32 R0, R12, 0x1f, RZ ;  /* 0x0000001f0c007819 */ /* 0x000fe200000006ff */
[----:B-1----:R-:W-:Y:S02]  /*1a80*/  ULEA UR13, UR47, UR13, 0x18 ;  /* 0x0000000d2f0d7291 */ /* 0x002fe4000f8ec0ff */
[----:B------:R-:W-:Y:S02]  /*1a90*/  UISETP.GE.U32.AND UP0, UPT, UR49, 0xff, UPT ;  /* 0x000000ff3100788c */ /* 0x000fe4000bf06070 */
[----:B------:R-:W-:Y:S02]  /*1aa0*/  ULEA UR4, UR21, UR13, 0x3 ;  /* 0x0000000d15047291 */ /* 0x000fe4000f8e18ff */
[----:B------:R-:W-:Y:S02]  /*1ab0*/  USHF.L.U32 UR19, UR20, 0x7, URZ ;  /* 0x0000000714137899 */ /* 0x000fe400080006ff */
[----:B------:R-:W-:Y:S01]  /*1ac0*/  ULEA UR35, UR16, UR48, 0x6 ;  /* 0x0000003010237291 */ /* 0x000fe2000f8e30ff */
[----:B------:R-:W-:-:S04]  /*1ad0*/  UMOV UR14, URZ ;  /* 0x000000ff000e7c82 */ /* 0x000fc80008000000 */
[----:B------:R1:W2:Y:S01]  /*1ae0*/  SYNCS.PHASECHK.TRANS64.TRYWAIT P0, [UR4+0x20], R0 ;  /* 0x00002000ff0075a7 */ /* 0x0002a20008001104 */
[----:B------:R-:W-:Y:S06]  /*1af0*/  BRA.U !UP0, `(.L_x_25) ;  /* 0x0000000108f07547 */ /* 0x000fec000b800000 */
[----:B------:R-:W-:Y:S01]  /*1b00*/  UMOV UR15, URZ ;  /* 0x000000ff000f7c82 */ /* 0x000fe20008000000 */
[----:B------:R-:W-:-:S05]  /*1b10*/  UMOV UR4, UR21 ;  /* 0x0000001500047c82 */ /* 0x000fca0008000000 */
.L_x_31:
[----:B------:R-:W-:Y:S01]  /*1b20*/  ULEA UR33, UR4, UR13, 0x3 ;  /* 0x0000000d04217291 */ /* 0x000fe2000f8e18ff */
[----:B--2---:R-:W-:Y:S01]  /*1b30*/  @!P3 MOV R2, 0xc000 ;  /* 0x0000c0000002b802 */ /* 0x004fe20000000f00 */
[----:B--2-4-:R-:W-:Y:S10]  /*1b40*/  @P0 BRA `(.L_x_26) ;  /* 0x00000000000c0947 */ /* 0x014ff40003800000 */
[----:B------:R-:W-:-:S04]  /*1b50*/  SHF.L.U32 R3, R12, 0x1f, RZ ;  /* 0x0000001f0c037819 */ /* 0x000fc800000006ff */
[----:B------:R-:W2:Y:S02]  /*1b60*/  SYNCS.PHASECHK.TRANS64.TRYWAIT P0, [UR33+0x20], R3 ;  /* 0x00002003ff0075a7 */ /* 0x000ea40008001121 */
[----:B--2---:R-:W-:Y:S05]  /*1b70*/  @!P0 BRA `(.L_x_27) ;  /* 0x0000006c00b08947 */ /* 0x004fea0003800000 */
.L_x_26:
[----:B------:R2:W-:Y:S01]  /*1b80*/  @!P3 SYNCS.ARRIVE.TRANS64 RZ, [UR33], R2 ;  /* 0x00000002ffffb9a7 */ /* 0x0005e20008000021 */
[----:B------:R-:W-:-:S04]  /*1b90*/  ULOP3.LUT UR5, UR29, 0x2, URZ, 0xfc, !UPT ;  /* 0x000000021d057892 */ /* 0x000fc8000f8efcff */
[----:B------:R-:W-:-:S09]  /*1ba0*/  UISETP.NE.AND UP0, UPT, UR5, 0x2, UPT ;  /* 0x000000020500788c */ /* 0x000fd2000bf05270 */
[----:B------:R-:W-:Y:S05]  /*1bb0*/  BRA.U UP0, `(.L_x_28) ;  /* 0x0000000100047547 */ /* 0x000fea000b800000 */
[----:B------:R-:W-:Y:S05]  /*1bc0*/  BPT.TRAP 0x1 ;  /* 0x000000040000795c */ /* 0x000fea0000300000 */
.L_x_28:
[----:B------:R-:W-:Y:S04]  /*1bd0*/  BSSY.RECONVERGENT B0, `(.L_x_29) ;  /* 0x0000003000007945 */ /* 0x000fe80003800200 */
[----:B------:R-:W-:Y:S05]  /*1be0*/  @P2 BRA `(.L_x_30) ;  /* 0x0000000000042947 */ /* 0x000fea0003800000 */
[----:B------:R-:W-:Y:S05]  /*1bf0*/  BPT.TRAP 0x1 ;  /* 0x000000040000795c */ /* 0x000fea0000300000 */
.L_x_30:
[----:B------:R-:W-:Y:S05]  /*1c00*/  BSYNC.RECONVERGENT B0 ;  /* 0x0000000000007941 */ /* 0x000fea0003800200 */
.L_x_29:
[----:B------:R-:W-:Y:S02]  /*1c10*/  UIADD3 UR5, UPT, UPT, UR4, 0x1, URZ ;  /* 0x0000000104057890 */ /* 0x000fe4000fffe0ff */
[----:B------:R-:W-:Y:S02]  /*1c20*/  ULEA UR24, UR4, UR23, 0xd ;  /* 0x0000001704187291 */ /* 0x000fe4000f8e68ff */
[----:B------:R-:W-:Y:S02]  /*1c30*/  UISETP.NE.AND UP0, UPT, UR5, 0x4, UPT ;  /* 0x000000040500788c */ /* 0x000fe4000bf05270 */
[----:B------:R-:W-:Y:S02]  /*1c40*/  ULEA UR8, UR4, UR13, 0xf ;  /* 0x0000000d04087291 */ /* 0x000fe4000f8e78ff */
[----:B------:R-:W-:Y:S02]  /*1c50*/  USEL UR6, URZ, 0x1, UP0 ;  /* 0x00000001ff067887 */ /* 0x000fe40008000000 */
[----:B------:R-:W-:-:S02]  /*1c60*/  USEL UR21, UR5, URZ, UP0 ;  /* 0x000000ff05157287 */ /* 0x000fc40008000000 */
[----:B------:R-:W-:Y:S02]  /*1c70*/  UIADD3 UR4, UP0, UPT, UR38, 0x180, URZ ;  /* 0x0000018026047890 */ /* 0x000fe4000ff1e0ff */
[----:B------:R-:W-:Y:S01]  /*1c80*/  ULEA UR5, UR21, UR13, 0x3 ;  /* 0x0000000d15057291 */ /* 0x000fe2000f8e18ff */
[----:B------:R-:W-:Y:S01]  /*1c90*/  LOP3.LUT R12, R12, UR6, RZ, 0x3c, !PT ;  /* 0x000000060c0c7c12 */ /* 0x000fe2000f8e3cff */
[----:B------:R-:W-:Y:S02]  /*1ca0*/  USHF.L.U32 UR34, UR15, 0x7, URZ ;  /* 0x000000070f227899 */ /* 0x000fe400080006ff */
[----:B------:R-:W-:Y:S01]  /*1cb0*/  UIADD3 UR6, UP1, UPT, UR38, 0x80, URZ ;  /* 0x0000008026067890 */ /* 0x000fe2000ff3e0ff */
[----:B-1----:R-:W-:Y:S01]  /*1cc0*/  SHF.L.U32 R0, R12, 0x1f, RZ ;  /* 0x0000001f0c007819 */ /* 0x002fe200000006ff */
[----:B------:R-:W-:Y:S02]  /*1cd0*/  ULEA UR24, UR24, UR13, 0x1 ;  /* 0x0000000d18187291 */ /* 0x000fe4000f8e08ff */
[----:B------:R-:W-:Y:S01]  /*1ce0*/  UIADD3 UR15, UPT, UPT, UR15, 0x1, URZ ;  /* 0x000000010f0f7890 */ /* 0x000fe2000fffe0ff */
[----:B------:R3:W4:Y:S01]  /*1cf0*/  SYNCS.PHASECHK.TRANS64.TRYWAIT P0, [UR5+0x20], R0 ;  /* 0x00002000ff0075a7 */ /* 0x0007220008001105 */
[----:B------:R-:W-:-:S02]  /*1d00*/  UIADD3.X UR5, UPT, UPT, URZ, UR39, URZ, UP0, !UPT ;  /* 0x00000027ff057290 */ /* 0x000fc400087fe4ff */
[----:B------:R-:W-:Y:S02]  /*1d10*/  UIADD3.X UR7, UPT, UPT, URZ, UR39, URZ, UP1, !UPT ;  /* 0x00000027ff077290 */ /* 0x000fe40008ffe4ff */
[----:B------:R-:W-:Y:S02]  /*1d20*/  UIADD3 UR32, UPT, UPT, UR24, 0x4400, URZ ;  /* 0x0000440018207890 */ /* 0x000fe4000fffe0ff */
[----:B------:R-:W-:Y:S02]  /*1d30*/  UISETP.NE.AND UP0, UPT, UR15, UR22, UPT ;  /* 0x000000160f00728c */ /* 0x000fe4000bf05270 */
[----:B------:R-:W-:Y:S02]  /*1d40*/  UIADD3 UR26, UPT, UPT, UR34, 0x40, URZ ;  /* 0x00000040221a7890 */ /* 0x000fe4000fffe0ff */
[----:B------:R-:W-:Y:S02]  /*1d50*/  UIADD3 UR24, UPT, UPT, UR24, 0x6400, URZ ;  /* 0x0000640018187890 */ /* 0x000fe4000fffe0ff */
[----:B------:R-:W-:-:S02]  /*1d60*/  UIADD3 UR16, UPT, UPT, UR8, 0x14400, URZ ;  /* 0x0001440008107890 */ /* 0x000fc4000fffe0ff */
[----:B------:R-:W-:Y:S01]  /*1d70*/  UIADD3 UR8, UPT, UPT, UR8, 0x18400, URZ ;  /* 0x0001840008087890 */ /* 0x000fe2000fffe0ff */
[----:B------:R-:W-:Y:S01]  /*1d80*/  UMOV UR10, 0xff0000 ;  /* 0x00ff0000000a7882 */ /* 0x000fe20000000000 */
[----:B------:R-:W-:Y:S01]  /*1d90*/  UMOV UR30, 0x0 ;  /* 0x00000000001e7882 */ /* 0x000fe20000000000 */
[----:B------:R-:W-:Y:S01]  /*1da0*/  UMOV UR31, 0x10000000 ;  /* 0x10000000001f7882 */ /* 0x000fe20000000000 */
[----:B------:R-:W-:Y:S01]  /*1db0*/  UMOV UR25, UR33 ;  /* 0x0000002100197c82 */ /* 0x000fe20008000000 */
[----:B------:R-:W-:Y:S01]  /*1dc0*/  UMOV UR27, UR35 ;  /* 0x00000023001b7c82 */ /* 0x000fe20008000000 */
[----:B------:R-:W-:Y:S01]  /*1dd0*/  UMOV UR28, UR36 ;  /* 0x00000024001c7c82 */ /* 0x000fe20008000000 */
[----:B------:R-:W-:Y:S01]  /*1de0*/  UTMALDG.3D.MULTICAST [UR32], [UR6], UR10, desc[UR30] ;  /* 0x00001e20060073b4 */ /* 0x000fe2000801180a */
[----:B------:R-:W-:Y:S01]  /*1df0*/  UMOV UR17, UR33 ;  /* 0x0000002100117c82 */ /* 0x000fe20008000000 */
[----:B------:R-:W-:Y:S01]  /*1e00*/  UMOV UR20, UR36 ;  /* 0x0000002400147c82 */ /* 0x000fe20008000000 */
[----:B------:R-:W-:Y:S01]  /*1e10*/  UMOV UR18, UR34 ;  /* 0x0000002200127c82 */ /* 0x000fe20008000000 */
[----:B------:R-:W-:Y:S01]  /*1e20*/  UMOV UR11, UR19 ;  /* 0x00000013000b7c82 */ /* 0x000fe20008000000 */
[----:B------:R-:W-:Y:S01]  /*1e30*/  UMOV UR12, UR36 ;  /* 0x00000024000c7c82 */ /* 0x000fe20008000000 */
[----:B------:R-:W-:Y:S01]  /*1e40*/  UMOV UR9, UR33 ;  /* 0x0000002100097c82 */ /* 0x000fe20008000000 */
[----:B------:R-:W-:Y:S01]  /*1e50*/  UMOV UR14, UR22 ;  /* 0x00000016000e7c82 */ /* 0x000fe20008000000 */
[----:B------:R1:W-:Y:S01]  /*1e60*/  UTMALDG.3D.MULTICAST [UR24], [UR6], UR10, desc[UR30] ;  /* 0x00001e18060073b4 */ /* 0x0003e2000801180a */
[----:B------:R-:W-:Y:S01]  /*1e70*/  UTMALDG.3D [UR16], [UR4], desc[UR30] ;  /* 0x00001e10040075b4 */ /* 0x000fe20008011000 */
[----:B-1----:R-:W-:-:S02]  /*1e80*/  UMOV UR10, UR26 ;  /* 0x0000001a000a7c82 */ /* 0x002fc40008000000 */
[----:B------:R1:W-:Y:S02]  /*1e90*/  UTMALDG.3D [UR8], [UR4], desc[UR30] ;  /* 0x00001e08040075b4 */ /* 0x0003e40008011000 */
[----:B-1----:R-:W-:Y:S01]  /*1ea0*/  UMOV UR4, UR21 ;  /* 0x0000001500047c82 */ /* 0x002fe20008000000 */
[----:B---3--:R-:W-:Y:S05]  /*1eb0*/  BRA.U UP0, `(.L_x_31) ;  /* 0xfffffffd00187547 */ /* 0x008fea000b83ffff */
.L_x_25:
[----:B------:R-:W-:Y:S01]  /*1ec0*/  ULEA UR4, UR21, UR13, 0x3 ;  /* 0x0000000d15047291 */ /* 0x000fe2000f8e18ff */
[----:B-1----:R-:W-:Y:S01]  /*1ed0*/  SHF.L.U32 R0, R12, 0x1f, RZ ;  /* 0x0000001f0c007819 */ /* 0x002fe200000006ff */
[----:B------:R-:W-:Y:S01]  /*1ee0*/  @!P1 SYNCS.ARRIVE.TRANS64.A1T0 RZ, [UR13+0x88], RZ ;  /* 0x000088ffffff99a7 */ /* 0x000fe2000810000d */
[----:B------:R-:W-:-:S06]  /*1ef0*/  UISETP.GT.AND UP0, UPT, UR45, UR44, UPT ;  /* 0x0000002c2d00728c */ /* 0x000fcc000bf04270 */
[----:B--2-4-:R1:W2:Y:S03]  /*1f00*/  SYNCS.PHASECHK.TRANS64.TRYWAIT P0, [UR4+0x20], R0 ;  /* 0x00002000ff0075a7 */ /* 0x0142a60008001104 */
[----:B------:R-:W-:Y:S05]  /*1f10*/  BRA.U !UP0, `(.L_x_32) ;  /* 0x0000000108ec7547 */ /* 0x000fea000b800000 */
[----:B------:R-:W-:Y:S01]  /*1f20*/  UIADD3 UR15, UPT, UPT, UR46, UR14, URZ ;  /* 0x0000000e2e0f7290 */ /* 0x000fe2000fffe0ff */
[----:B------:R-:W-:-:S11]  /*1f30*/  UMOV UR4, UR21 ;  /* 0x0000001500047c82 */ /* 0x000fd60008000000 */
.L_x_38:
[----:B------:R-:W-:Y:S01]  /*1f40*/  ULEA UR33, UR4, UR13, 0x3 ;  /* 0x0000000d04217291 */ /* 0x000fe2000f8e18ff */
[----:B--2---:R-:W-:Y:S01]  /*1f50*/  @!P3 MOV R2, 0xc000 ;  /* 0x0000c0000002b802 */ /* 0x004fe20000000f00 */
[----:B--2-4-:R-:W-:Y:S10]  /*1f60*/  @P0 BRA `(.L_x_33) ;  /* 0x00000000000c0947 */ /* 0x014ff40003800000 */
[----:B------:R-:W-:-:S04]  /*1f70*/  SHF.L.U32 R3, R12, 0x1f, RZ ;  /* 0x0000001f0c037819 */ /* 0x000fc800000006ff */
[----:B------:R-:W2:Y:S02]  /*1f80*/  SYNCS.PHASECHK.TRANS64.TRYWAIT P0, [UR33+0x20], R3 ;  /* 0x00002003ff0075a7 */ /* 0x000ea40008001121 */
[----:B--2---:R-:W-:Y:S05]  /*1f90*/  @!P0 BRA `(.L_x_34) ;  /* 0x0000006800c08947 */ /* 0x004fea0003800000 */
.L_x_33:
[----:B------:R2:W-:Y:S01]  /*1fa0*/  @!P3 SYNCS.ARRIVE.TRANS64 RZ, [UR33], R2 ;  /* 0x00000002ffffb9a7 */ /* 0x0005e20008000021 */
[----:B------:R-:W-:-:S04]  /*1fb0*/  ULOP3.LUT UR5, UR29, 0x2, URZ, 0xfc, !UPT ;  /* 0x000000021d057892 */ /* 0x000fc8000f8efcff */
[----:B------:R-:W-:-:S09]  /*1fc0*/  UISETP.NE.AND UP0, UPT, UR5, 0x2, UPT ;  /* 0x000000020500788c */ /* 0x000fd2000bf05270 */
[----:B------:R-:W-:Y:S05]  /*1fd0*/  BRA.U UP0, `(.L_x_35) ;  /* 0x0000000100047547 */ /* 0x000fea000b800000 */
[----:B------:R-:W-:Y:S05]  /*1fe0*/  BPT.TRAP 0x1 ;  /* 0x000000040000795c */ /* 0x000fea0000300000 */
.L_x_35:
[----:B------:R-:W-:Y:S04]  /*1ff0*/  BSSY.RECONVERGENT B0, `(.L_x_36) ;  /* 0x0000003000007945 */ /* 0x000fe80003800200 */
[----:B------:R-:W-:Y:S05]  /*2000*/  @P2 BRA `(.L_x_37) ;  /* 0x0000000000042947 */ /* 0x000fea0003800000 */
[----:B------:R-:W-:Y:S05]  /*2010*/  BPT.TRAP 0x1 ;  /* 0x000000040000795c */ /* 0x000fea0000300000 */
.L_x_37:
[----:B------:R-:W-:Y:S05]  /*2020*/  BSYNC.RECONVERGENT B0 ;  /* 0x0000000000007941 */ /* 0x000fea0003800200 */
.L_x_36:
        /* <DEDUP_REMOVED lines=42> */
.L_x_32:
[C---:B------:R-:W-:Y:S01]  /*22d0*/  LEA R3, R11.reuse, UR13, 0x3 ;  /* 0x0000000d0b037c11 */ /* 0x040fe2000f8e18ff */
[----:B------:R-:W-:Y:S01]  /*22e0*/  NOP ;  /* 0x0000000000007918 */ /* 0x000fe20000000000 */
[----:B-1----:R-:W-:Y:S02]  /*22f0*/  SHF.L.U32 R0, R10, 0x1f, RZ ;  /* 0x0000001f0a007819 */ /* 0x002fe400000006ff */
[----:B------:R-:W-:Y:S02]  /*2300*/  LEA R4, R11, UR13, 0x4 ;  /* 0x0000000d0b047c11 */ /* 0x000fe4000f8e20ff */
[----:B--2-4-:R-:W1:Y:S02]  /*2310*/  SYNCS.PHASECHK.TRANS64.TRYWAIT P0, [R3+URZ+0x90], R0 ;  /* 0x00009000030075a7 */ /* 0x014e6400080011ff */
[----:B-1----:R-:W-:Y:S05]  /*2320*/  @!P0 BRA `(.L_x_39) ;  /* 0x0000006400f48947 */ /* 0x002fea0003800000 */
.L_x_141:
[----:B------:R-:W2:Y:S01]  /*2330*/  LDS.128 R4, [R4+0x120] ;  /* 0x0001200004047984 */ /* 0x000ea20000000c00 */
[----:B------:R-:W-:Y:S01]  /*2340*/  UISETP.GE.AND UP0, UPT, UR42, 0x1, UPT ;  /* 0x000000012a00788c */ /* 0x000fe2000bf06270 */
[----:B------:R-:W-:Y:S01]  /*2350*/  @!PT LDS RZ, [RZ] ;  /* 0x00000000fffff984 */ /* 0x000fe20000000800 */
[----:B------:R-:W-:Y:S01]  /*2360*/  @!PT LDS RZ, [RZ] ;  /* 0x00000000fffff984 */ /* 0x000fe20000000800 */
[----:B------:R-:W-:Y:S01]  /*2370*/  @!PT LDS RZ, [RZ] ;  /* 0x00000000fffff984 */ /* 0x000fe20000000800 */
[----:B------:R-:W-:Y:S01]  /*2380*/  @!PT LDS RZ, [RZ] ;  /* 0x00000000fffff984 */ /* 0x000fe20000000800 */
[----:B------:R3:W-:Y:S06]  /*2390*/  MEMBAR.ALL.CTA ;  /* 0x0000000000007992 */ /* 0x0007ec0000008000 */
[----:B---3--:R-:W3:Y:S01]  /*23a0*/  FENCE.VIEW.ASYNC.S ;  /* 0x00000000000073c6 */ /* 0x008ee20000000000 */
[----:B--2---:R-:W-:-:S13]  /*23b0*/  LOP3.LUT P0, RZ, R6, 0x1, RZ, 0xc0, !PT ;  /* 0x0000000106ff7812 */ /* 0x004fda000780c0ff */
[----:B---3--:R-:W-:Y:S01]  /*23c0*/  VOTEU.ANY UP1, P0 ;  /* 0x0000000000ff7886 */ /* 0x008fe20000020100 */
[----:B------:R-:W-:-:S13]  /*23d0*/  PLOP3.LUT P0, PT, PT, PT, UP1, 0x80, 0x8 ;  /* 0x000000000008781c */ /* 0x000fda0003f0f018 */
[----:B-1----:R-:W-:Y:S02]  /*23e0*/  @P0 LOP3.LUT R0, R5, 0xffff, RZ, 0xc0, !PT ;  /* 0x0000ffff05000812 */ /* 0x002fe400078ec0ff */
[----:B------:R-:W-:Y:S02]  /*23f0*/  @P0 MOV R2, R4 ;  /* 0x0000000400020202 */ /* 0x000fe40000000f00 */
[----:B------:R-:W-:Y:S01]  /*2400*/  @P0 R2UR UR5, R0 ;  /* 0x00000000000502ca */ /* 0x000fe200000e0000 */
[----:B------:R-:W-:Y:S01]  /*2410*/  VIADD R0, R3, 0xa0 ;  /* 0x000000a003007836 */ /* 0x000fe20000000000 */
[----:B------:R-:W-:Y:S02]  /*2420*/  @P0 SHF.R.U32.HI R4, RZ, 0x10, R5 ;  /* 0x00000010ff040819 */ /* 0x000fe40000011605 */
[----:B------:R-:W-:Y:S02]  /*2430*/  @P0 R2UR UR6, R2 ;  /* 0x00000000020602ca */ /* 0x000fe400000e0000 */
[----:B------:R-:W-:-:S02]  /*2440*/  PRMT R0, RZ, 0x654, R0 ;  /* 0x00000654ff007816 */ /* 0x000fc40000000000 */
[----:B------:R-:W-:Y:S02]  /*2450*/  @P0 R2UR UR4, R4 ;  /* 0x00000000040402ca */ /* 0x000fe400000e0000 */
[----:B------:R1:W-:Y:S03]  /*2460*/  SYNCS.ARRIVE.TRANS64.RED.A1T0 RZ, [R0+URZ], RZ ;  /* 0x000000ff00ff79a7 */ /* 0x0003e600081004ff */
[----:B------:R-:W-:-:S04]  /*2470*/  @UP1 UMOV UR37, UR5 ;  /* 0x0000000500251c82 */ /* 0x000fc80008000000 */
[----:B------:R-:W-:-:S04]  /*2480*/  @UP1 UMOV UR40, UR6 ;  /* 0x0000000600281c82 */ /* 0x000fc80008000000 */
[----:B------:R-:W-:Y:S01]  /*2490*/  @UP1 UMOV UR36, UR4 ;  /* 0x0000000400241c82 */ /* 0x000fe20008000000 */
[----:B------:R-:W-:Y:S05]  /*24a0*/  BRA.U !UP0, `(.L_x_40) ;  /* 0x0000000108d47547 */ /* 0x000fea000b800000 */
[----:B------:R-:W2:Y:S01]  /*24b0*/  LDCU.128 UR16, c[0x0][0xb10] ;  /* 0x00016200ff1077ac */ /* 0x000ea20008000c00 */
[----:B------:R-:W3:Y:S01]  /*24c0*/  LDCU UR12, c[0x0][0xb20] ;  /* 0x00016400ff0c77ac */ /* 0x000ee20008000800 */
[----:B------:R-:W4:Y:S01]  /*24d0*/  LDCU UR20, c[0x0][0xb0c] ;  /* 0x00016180ff1477ac */ /* 0x000f220008000800 */
[----:B------:R-:W1:Y:S01]  /*24e0*/  LDCU.64 UR8, c[0x0][0xb28] ;  /* 0x00016500ff0877ac */ /* 0x000e620008000a00 */
[----:B------:R-:W-:Y:S02]  /*24f0*/  UISETP.NE.AND UP3, UPT, UR42, 0x1, UPT ;  /* 0x000000012a00788c */ /* 0x000fe4000bf65270 */
[----:B--2---:R-:W-:Y:S02]  /*2500*/  UIMAD.WIDE.U32 UR6, UR41, UR19, URZ ;  /* 0x00000013290672a5 */ /* 0x004fe4000f8e00ff */
[----:B------:R-:W-:Y:S02]  /*2510*/  UIMAD.WIDE.U32 UR4, UR43, UR16, URZ ;  /* 0x000000102b0472a5 */ /* 0x000fe4000f8e00ff */
[----:B------:R-:W-:-:S02]  /*2520*/  UISETP.NE.AND UP0, UPT, UR18, 0x1, UPT ;  /* 0x000000011200788c */ /* 0x000fc4000bf05270 */
[----:B------:R-:W-:Y:S01]  /*2530*/  UIMAD.WIDE.U32 UR24, UR37, UR19, URZ ;  /* 0x00000013251872a5 */ /* 0x000fe2000f8e00ff */
[----:B------:R-:W-:Y:S02]  /*2540*/  UMOV UR6, UR7 ;  /* 0x0000000700067c82 */ /* 0x000fe40008000000 */
[----:B------:R-:W-:Y:S01]  /*2550*/  UMOV UR4, UR5 ;  /* 0x0000000500047c82 */ /* 0x000fe20008000000 */
[----:B---3--:R-:W-:Y:S02]  /*2560*/  USHF.R.U32.HI UR6, URZ, UR12, UR6 ;  /* 0x0000000cff067299 */ /* 0x008fe40008011606 */
[----:B----4-:R-:W-:Y:S02]  /*2570*/  UISETP.NE.AND UP2, UPT, UR20, 0x1, UPT ;  /* 0x000000011400788c */ /* 0x010fe4000bf45270 */
[----:B------:R-:W-:Y:S02]  /*2580*/  USHF.R.U32.HI UR4, URZ, UR17, UR4 ;  /* 0x00000011ff047299 */ /* 0x000fe40008011604 */
[----:B------:R-:W-:-:S02]  /*2590*/  USEL UR5, UR41, UR6, !UP0 ;  /* 0x0000000629057287 */ /* 0x000fc4000c000000 */
[----:B------:R-:W-:Y:S02]  /*25a0*/  USEL UR6, UR43, UR4, !UP2 ;  /* 0x000000042b067287 */ /* 0x000fe4000d000000 */
[----:B-1----:R-:W-:Y:S01]  /*25b0*/  UIMAD.WIDE.U32 UR10, UR5, UR8, URZ ;  /* 0x00000008050a72a5 */ /* 0x002fe2000f8e00ff */
[----:B------:R-:W-:Y:S01]  /*25c0*/  UMOV UR4, UR25 ;  /* 0x0000001900047c82 */ /* 0x000fe20008000000 */
[----:B------:R-:W-:Y:S02]  /*25d0*/  UIMAD.WIDE.U32 UR14, UR40, UR16, URZ ;  /* 0x00000010280e72a5 */ /* 0x000fe4000f8e00ff */
[----:B------:R-:W-:-:S03]  /*25e0*/  UIMAD.WIDE.U32 UR24, UR6, UR8, URZ ;  /* 0x00000008061872a5 */ /* 0x000fc6000f8e00ff */
[----:B------:R-:W-:Y:S01]  /*25f0*/  UMOV UR10, UR11 ;  /* 0x0000000b000a7c82 */ /* 0x000fe20008000000 */
[----:B------:R-:W-:Y:S02]  /*2600*/  USHF.R.U32.HI UR4, URZ, UR12, UR4 ;  /* 0x0000000cff047299 */ /* 0x000fe40008011604 */
[----:B------:R-:W-:Y:S01]  /*2610*/  @UP3 USHF.R.U32.HI UR5, URZ, UR9, UR10 ;  /* 0x00000009ff053299 */ /* 0x000fe2000801160a */
[----:B------:R-:W-:Y:S01]  /*2620*/  UMOV UR14, UR15 ;  /* 0x0000000f000e7c82 */ /* 0x000fe20008000000 */
[----:B------:R-:W-:Y:S01]  /*2630*/  UMOV UR24, UR25 ;  /* 0x0000001900187c82 */ /* 0x000fe20008000000 */
[----:B------:R-:W-:Y:S02]  /*2640*/  USHF.R.U32.HI UR17, URZ, UR17, UR14 ;  /* 0x00000011ff117299 */ /* 0x000fe4000801160e */
[----:B------:R-:W-:Y:S02]  /*2650*/  USEL UR4, UR37, UR4, !UP0 ;  /* 0x0000000425047287 */ /* 0x000fe4000c000000 */
[----:B------:R-:W-:-:S02]  /*2660*/  @UP3 USHF.R.U32.HI UR6, URZ, UR9, UR24 ;  /* 0x00000009ff063299 */ /* 0x000fc40008011618 */
[----:B------:R-:W-:Y:S02]  /*2670*/  UIMAD UR7, UR42, UR5, URZ ;  /* 0x000000052a0772a4 */ /* 0x000fe4000f8e02ff */
[----:B------:R-:W-:Y:S02]  /*2680*/  USEL UR5, UR40, UR17, !UP2 ;  /* 0x0000001128057287 */ /* 0x000fe4000d000000 */
[----:B------:R-:W-:Y:S02]  /*2690*/  UIMAD UR10, UR42, UR6, URZ ;  /* 0x000000062a0a72a4 */ /* 0x000fe4000f8e02ff */
[----:B------:R-:W-:Y:S02]  /*26a0*/  UISETP.GE.AND UP0, UPT, UR4, UR7, UPT ;  /* 0x000000070400728c */ /* 0x000fe4000bf06270 */
[----:B------:R-:W-:Y:S02]  /*26b0*/  UIMAD.WIDE.U32 UR14, UR4, UR8, URZ ;  /* 0x00000008040e72a5 */ /* 0x000fe4000f8e00ff */
[----:B------:R-:W-:-:S02]  /*26c0*/  UISETP.GE.OR UP0, UPT, UR5, UR10, UP0 ;  /* 0x0000000a0500728c */ /* 0x000fc40008706670 */
        /* <DEDUP_REMOVED lines=19> */
.L_x_40:
[----:B------:R-:W2:Y:S02]  /*2800*/  LDCU UR4, c[0x0][0xb30] ;  /* 0x00016600ff0477ac */ /* 0x000ea40008000800 */
[----:B--2---:R-:W-:-:S09]  /*2810*/  UISETP.NE.AND UP0, UPT, UR4, 0x1, UPT ;  /* 0x000000010400788c */ /* 0x004fd2000bf05270 */
[----:B------:R-:W-:Y:S05]  /*2820*/  BRA.U UP0, `(.L_x_41) ;  /* 0x0000000100447547 */ /* 0x000fea000b800000 */
[----:B------:R-:W2:Y:S01]  /*2830*/  LDCU.128 UR8, c[0x0][0xb10] ;  /* 0x00016200ff0877ac */ /* 0x000ea20008000c00 */
[----:B------:R-:W3:Y:S01]  /*2840*/  LDCU UR12, c[0x0][0xb0c] ;  /* 0x00016180ff0c77ac */ /* 0x000ee20008000800 */
[----:B------:R-:W4:Y:S01]  /*2850*/  LDCU UR14, c[0x0][0xb20] ;  /* 0x00016400ff0e77ac */ /* 0x000f220008000800 */
[----:B--2---:R-:W-:Y:S02]  /*2860*/  UIMAD.WIDE.U32 UR6, UR40, UR8, URZ ;  /* 0x00000008280672a5 */ /* 0x004fe4000f8e00ff */
[----:B------:R-:W-:Y:S02]  /*2870*/  UIMAD.WIDE.U32 UR4, UR37, UR11, URZ ;  /* 0x0000000b250472a5 */ /* 0x000fe4000f8e00ff */
[----:B---3--:R-:W-:Y:S02]  /*2880*/  UISETP.NE.AND UP2, UPT, UR12, 0x1, UPT ;  /* 0x000000010c00788c */ /* 0x008fe4000bf45270 */
[----:B------:R-:W-:Y:S01]  /*2890*/  UISETP.NE.AND UP0, UPT, UR10, 0x1, UPT ;  /* 0x000000010a00788c */ /* 0x000fe2000bf05270 */
[----:B------:R-:W-:-:S02]  /*28a0*/  UMOV UR6, UR7 ;  /* 0x0000000700067c82 */ /* 0x000fc40008000000 */
[----:B------:R-:W-:Y:S01]  /*28b0*/  UMOV UR4, UR5 ;  /* 0x0000000500047c82 */ /* 0x000fe20008000000 */
[----:B------:R-:W-:Y:S02]  /*28c0*/  USHF.R.U32.HI UR9, URZ, UR9, UR6 ;  /* 0x00000009ff097299 */ /* 0x000fe40008011606 */
[----:B----4-:R-:W-:Y:S02]  /*28d0*/  USHF.R.U32.HI UR4, URZ, UR14, UR4 ;  /* 0x0000000eff047299 */ /* 0x010fe40008011604 */
[----:B------:R-:W-:Y:S02]  /*28e0*/  USEL UR5, UR40, UR9, !UP2 ;  /* 0x0000000928057287 */ /* 0x000fe4000d000000 */
[----:B------:R-:W-:-:S04]  /*28f0*/  USEL UR4, UR37, UR4, !UP0 ;  /* 0x0000000425047287 */ /* 0x000fc8000c000000 */
[----:B------:R-:W-:Y:S02]  /*2900*/  UIADD3 UR6, UPT, UPT, UR5, -UR4, URZ ;  /* 0x8000000405067290 */ /* 0x000fe4000fffe0ff */
[----:B------:R-:W-:Y:S02]  /*2910*/  UIADD3 UR4, UPT, UPT, -UR5, UR4, URZ ;  /* 0x0000000405047290 */ /* 0x000fe4000fffe1ff */
[----:B------:R-:W-:Y:S02]  /*2920*/  UIMAD UR37, UR6, UR10, UR37 ;  /* 0x0000000a062572a4 */ /* 0x000fe4000f8e0225 */
[----:B------:R-:W-:-:S12]  /*2930*/  UIMAD UR40, UR4, UR12, UR40 ;  /* 0x0000000c042872a4 */ /* 0x000fd8000f8e0228 */
.L_x_41:
[----:B------:R-:W-:Y:S01]  /*2940*/  VIADD R11, R11, 0x1 ;  /* 0x000000010b0b7836 */ /* 0x000fe20000000000 */
[----:B------:R-:W-:Y:S01]  /*2950*/  R2UR UR4, R47 ;  /* 0x000000002f0472ca */ /* 0x000fe200000e0000 */
[----:B------:R-:W-:Y:S01]  /*2960*/  UIADD3 UR20, UPT, UPT, UR37, UR63, URZ ;  /* 0x0000003f25147290 */ /* 0x000fe2000fffe0ff */
[----:B------:R-:W-:Y:S02]  /*2970*/  PLOP3.LUT P1, PT, PT, PT, PT, 0x80, 0x8 ;  /* 0x000000000008781c */ /* 0x000fe40003f2f070 */
[----:B------:R-:W-:-:S04]  /*2980*/  ISETP.NE.AND P0, PT, R11, 0x2, PT ;  /* 0x000000020b00780c */ /* 0x000fc80003f05270 */
[----:B-1----:R-:W-:Y:S02]  /*2990*/  SEL R0, RZ, 0x1, P0 ;  /* 0x00000001ff007807 */ /* 0x002fe40000000000 */
[----:B------:R-:W-:Y:S02]  /*29a0*/  SEL R11, R11, RZ, P0 ;  /* 0x000000ff0b0b7207 */ /* 0x000fe40000000000 */
[----:B------:R-:W-:Y:S01]  /*29b0*/  LOP3.LUT R10, R10, R0, RZ, 0x3c, !PT ;  /* 0x000000000a0a7212 */ /* 0x000fe200078e3cff */
[----:B------:R-:W-:Y:S01]  /*29c0*/  UIADD3 UR16, UPT, UPT, UR40, UR4, URZ ;  /* 0x0000000428107290 */ /* 0x000fe2000fffe0ff */
[----:B------:R-:W-:Y:S11]  /*29d0*/  BRA.U UP1, `(.L_x_42) ;  /* 0xffffffed01e07547 */ /* 0x000ff6000b83ffff */
[----:B------:R-:W-:Y:S01]  /*29e0*/  UIADD3 UR13, UPT, UPT, UR13, 0x20, URZ ;  /* 0x000000200d0d7890 */ /* 0x000fe2000fffe0ff */
[----:B------:R-:W-:-:S03]  /*29f0*/  SHF.L.U32 R2, R12, 0x1f, RZ ;  /* 0x0000001f0c027819 */ /* 0x000fc600000006ff */
[----:B------:R-:W-:-:S09]  /*2a00*/  ULEA UR4, UR21, UR13, 0x3 ;  /* 0x0000000d15047291 */ /* 0x000fd2000f8e18ff */
[----:B------:R-:W1:Y:S02]  /*2a10*/  SYNCS.PHASECHK.TRANS64.TRYWAIT P0, [UR4], R2 ;  /* 0x00000002ff0075a7 */ /* 0x000e640008001104 */
[----:B-1----:R-:W-:Y:S05]  /*2a20*/  @!P0 BRA `(.L_x_43) ;  /* 0x0000006000488947 */ /* 0x002fea0003800000 */
.L_x_143:
[----:B------:R-:W-:-:S04]  /*2a30*/  UIADD3 UR4, UPT, UPT, UR21, 0x1, URZ ;  /* 0x0000000115047890 */ /* 0x000fc8000fffe0ff */
[----:B------:R-:W-:-:S04]  /*2a40*/  UISETP.NE.AND UP0, UPT, UR4, 0x4, UPT ;  /* 0x000000040400788c */ /* 0x000fc8000bf05270 */
[----:B------:R-:W-:Y:S02]  /*2a50*/  USEL UR6, URZ, 0x1, UP0 ;  /* 0x00000001ff067887 */ /* 0x000fe40008000000 */
[----:B------:R-:W-:-:S04]  /*2a60*/  USEL UR4, UR4, URZ, UP0 ;  /* 0x000000ff04047287 */ /* 0x000fc80008000000 */
[----:B------:R-:W-:Y:S01]  /*2a70*/  ULEA UR5, UR4, UR13, 0x3 ;  /* 0x0000000d04057291 */ /* 0x000fe2000f8e18ff */
[----:B-1----:R-:W-:-:S04]  /*2a80*/  LOP3.LUT R2, R12, UR6, RZ, 0x3c, !PT ;  /* 0x000000060c027c12 */ /* 0x002fc8000f8e3cff */
[----:B------:R-:W-:-:S04]  /*2a90*/  SHF.L.U32 R3, R2, 0x1f, RZ ;  /* 0x0000001f02037819 */ /* 0x000fc800000006ff */
[----:B------:R-:W1:Y:S02]  /*2aa0*/  SYNCS.PHASECHK.TRANS64.TRYWAIT P0, [UR5], R3 ;  /* 0x00000003ff0075a7 */ /* 0x000e640008001105 */
[----:B-1----:R-:W-:Y:S05]  /*2ab0*/  @!P0 BRA `(.L_x_44) ;  /* 0x00000060003c8947 */ /* 0x002fea0003800000 */
.L_x_145:
[----:B------:R-:W-:-:S04]  /*2ac0*/  UIADD3 UR4, UPT, UPT, UR4, 0x1, URZ ;  /* 0x0000000104047890 */ /* 0x000fc8000fffe0ff */
[----:B------:R-:W-:-:S04]  /*2ad0*/  UISETP.NE.AND UP0, UPT, UR4, 0x4, UPT ;  /* 0x000000040400788c */ /* 0x000fc8000bf05270 */
[----:B------:R-:W-:Y:S02]  /*2ae0*/  USEL UR6, URZ, 0x1, UP0 ;  /* 0x00000001ff067887 */ /* 0x000fe40008000000 */
[----:B------:R-:W-:-:S04]  /*2af0*/  USEL UR4, UR4, URZ, UP0 ;  /* 0x000000ff04047287 */ /* 0x000fc80008000000 */
[----:B------:R-:W-:Y:S01]  /*2b00*/  ULEA UR5, UR4, UR13, 0x3 ;  /* 0x0000000d04057291 */ /* 0x000fe2000f8e18ff */
[----:B------:R-:W-:-:S04]  /*2b10*/  LOP3.LUT R2, R2, UR6, RZ, 0x3c, !PT ;  /* 0x0000000602027c12 */ /* 0x000fc8000f8e3cff */
[----:B-1----:R-:W-:-:S04]  /*2b20*/  SHF.L.U32 R3, R2, 0x1f, RZ ;  /* 0x0000001f02037819 */ /* 0x002fc800000006ff */
[----:B------:R-:W1:Y:S02]  /*2b30*/  SYNCS.PHASECHK.TRANS64.TRYWAIT P0, [UR5], R3 ;  /* 0x00000003ff0075a7 */ /* 0x000e640008001105 */
[----:B-1----:R-:W-:Y:S05]  /*2b40*/  @!P0 BRA `(.L_x_45) ;  /* 0x0000006000308947 */ /* 0x002fea0003800000 */
.L_x_147:
[----:B------:R-:W-:-:S04]  /*2b50*/  UIADD3 UR4, UPT, UPT, UR4, 0x1, URZ ;  /* 0x0000000104047890 */ /* 0x000fc8000fffe0ff */
[----:B------:R-:W-:-:S04]  /*2b60*/  UISETP.NE.AND UP0, UPT, UR4, 0x4, UPT ;  /* 0x000000040400788c */ /* 0x000fc8000bf05270 */
[----:B------:R-:W-:Y:S02]  /*2b70*/  USEL UR5, URZ, 0x1, UP0 ;  /* 0x00000001ff057887 */ /* 0x000fe40008000000 */
[----:B------:R-:W-:-:S04]  /*2b80*/  USEL UR4, UR4, URZ, UP0 ;  /* 0x000000ff04047287 */ /* 0x000fc80008000000 */
[----:B------:R-:W-:Y:S01]  /*2b90*/  ULEA UR4, UR4, UR13, 0x3 ;  /* 0x0000000d04047291 */ /* 0x000fe2000f8e18ff */
[----:B------:R-:W-:-:S04]  /*2ba0*/  LOP3.LUT R2, R2, UR5, RZ, 0x3c, !PT ;  /* 0x0000000502027c12 */ /* 0x000fc8000f8e3cff */
[----:B------:R-:W-:Y:S01]  /*2bb0*/  SHF.L.U32 R2, R2, 0x1f, RZ ;  /* 0x0000001f02027819 */ /* 0x000fe200000006ff */
[----:B-1----:R-:W-:-:S07]  /*2bc0*/  IMAD.U32 R0, RZ, RZ, UR4 ;  /* 0x00000004ff007e24 */ /* 0x002fce000f8e00ff */
.L_x_46:
[----:B-1----:R1:W2:Y:S02]  /*2bd0*/  SYNCS.PHASECHK.TRANS64.TRYWAIT P0, [R0+URZ], R2 ;  /* 0x00000002000075a7 */ /* 0x0022a400080011ff */
[----:B--2---:R-:W-:Y:S05]  /*2be0*/  @!P0 NANOSLEEP.SYNCS 0x989680 ;  /* 0x009896800000895d */ /* 0x004fea0003900000 */
[----:B------:R-:W2:Y:S02]  /*2bf0*/  @!P0 SYNCS.PHASECHK.TRANS64 P0, [R0+URZ], R2 ;  /* 0x00000002000085a7 */ /* 0x000ea400080010ff */
[----:B--2---:R-:W-:Y:S05]  /*2c00*/  @P0 EXIT ;  /* 0x000000000000094d */ /* 0x004fea0003800000 */
[----:B------:R-:W-:Y:S05]  /*2c10*/  BRA `(.L_x_46) ;  /* 0xfffffffc00ec7947 */ /* 0x000fea000383ffff */
.L_x_22:
[----:B------:R-:W-:-:S04]  /*2c20*/  UISETP.NE.AND UP0, UPT, UR47, URZ, UPT ;  /* 0x000000ff2f00728c */ /* 0x000fc8000bf05270 */
[----:B------:R-:W-:-:S09]  /*2c30*/  UISETP.NE.OR UP0, UPT, UR17, 0x1, UP0 ;  /* 0x000000011100788c */ /* 0x000fd20008705670 */
[----:B------:R-:W-:Y:S05]  /*2c40*/  BRA.U UP0, `(.L_x_47) ;  /* 0x0000000500487547 */ /* 0x000fea000b800000 */
[----:B------:R-:W-:Y:S01]  /*2c50*/  ISETP.GE.U32.AND P2, PT, R0, 0x8, PT ;  /* 0x000000080000780c */ /* 0x000fe20003f46070 */
[----:B------:R-:W-:Y:S01]  /*2c60*/  IMAD.MOV.U32 R12, RZ, RZ, 0x1 ;  /* 0x00000001ff0c7424 */ /* 0x000fe200078e00ff */
[----:B------:R-:W-:Y:S02]  /*2c70*/  CS2R R10, SRZ ;  /* 0x00000000000a7805 */ /* 0x000fe4000001ff00 */
[----:B------:R-:W-:Y:S01]  /*2c80*/  CS2R R8, SRZ ;  /* 0x0000000000087805 */ /* 0x000fe2000001ff00 */
[----:B------:R-:W-:Y:S01]  /*2c90*/  UMOV UR6, 0x400 ;  /* 0x0000040000067882 */ /* 0x000fe20000000000 */
[----:B------:R-:W-:Y:S01]  /*2ca0*/  UMOV UR5, URZ ;  /* 0x000000ff00057c82 */ /* 0x000fe20008000000 */
[----:B------:R-:W-:-:S12]  /*2cb0*/  ULEA UR6, UR47, UR6, 0x18 ;  /* 0x000000062f067291 */ /* 0x000fd8000f8ec0ff */
.L_x_51:
[----:B------:R-:W-:Y:S02]  /*2cc0*/  LEA R2, R8, UR6, 0x3 ;  /* 0x0000000608027c11 */ /* 0x000fe4000f8e18ff */
[----:B------:R-:W-:-:S03]  /*2cd0*/  SHF.L.U32 R4, R9, 0x1f, RZ ;  /* 0x0000001f09047819 */ /* 0x000fc600000006ff */
[----:B------:R-:W-:Y:S01]  /*2ce0*/  VIADD R5, R2, 0x100 ;  /* 0x0000010002057836 */ /* 0x000fe20000000000 */
[----:B------:R-:W1:Y:S02]  /*2cf0*/  SYNCS.PHASECHK.TRANS64.TRYWAIT P0, [R2+URZ+0xf0], R4 ;  /* 0x0000f004020075a7 */ /* 0x000e6400080011ff */
[----:B-1----:R-:W-:Y:S05]  /*2d00*/  @!P0 BRA `(.L_x_48) ;  /* 0x0000005c00d88947 */ /* 0x002fea0003800000 */
.L_x_148:
[----:B------:R-:W-:Y:S01]  /*2d10*/  ULEA UR4, UR5, UR6, 0x3 ;  /* 0x0000000605047291 */ /* 0x000fe2000f8e18ff */
[----:B-1----:R-:W-:Y:S01]  /*2d20*/  PRMT R2, RZ, 0x654, R5 ;  /* 0x00000654ff027816 */ /* 0x002fe20000000005 */
[----:B------:R-:W-:Y:S01]  /*2d30*/  @!P2 IMAD.MOV.U32 R4, RZ, RZ, 0x10 ;  /* 0x00000010ff04a424 */ /* 0x000fe200078e00ff */
[----:B------:R-:W-:Y:S01]  /*2d40*/  SHF.L.U32 R5, R12, 0x1f, RZ ;  /* 0x0000001f0c057819 */ /* 0x000fe200000006ff */
[----:B------:R-:W-:Y:S01]  /*2d50*/  UIADD3 UR7, UPT, UPT, UR4, 0x90, URZ ;  /* 0x0000009004077890 */ /* 0x000fe2000fffe0ff */
[----:B------:R1:W-:Y:S05]  /*2d60*/  SYNCS.ARRIVE.TRANS64.RED.A1T0 RZ, [R2+URZ], RZ ;  /* 0x000000ff02ff79a7 */ /* 0x0003ea00081004ff */
[----:B------:R-:W-:Y:S01]  /*2d70*/  IMAD.U32 R6, RZ, RZ, UR7 ;  /* 0x00000007ff067e24 */ /* 0x000fe2000f8e00ff */
[----:B------:R-:W2:Y:S04]  /*2d80*/  SYNCS.PHASECHK.TRANS64.TRYWAIT P0, [UR4+0xa0], R5 ;  /* 0x0000a005ff0075a7 */ /* 0x000ea80008001104 */
[----:B------:R-:W-:Y:S01]  /*2d90*/  PRMT R6, R0, 0x654, R6 ;  /* 0x0000065400067816 */ /* 0x000fe20000000006 */
[----:B-12---:R-:W-:Y:S06]  /*2da0*/  @!P0 BRA `(.L_x_49) ;  /* 0x0000005c00c48947 */ /* 0x006fec0003800000 */
.L_x_150:
[----:B------:R-:W-:Y:S01]  /*2db0*/  ULEA UR8, UR5, UR6, 0x4 ;  /* 0x0000000605087291 */ /* 0x000fe2000f8e20ff */
[----:B------:R-:W-:Y:S01]  /*2dc0*/  SEL R3, R6, R3, !P2 ;  /* 0x0000000306037207 */ /* 0x000fe20005000000 */
[----:B------:R-:W-:Y:S01]  /*2dd0*/  UIADD3 UR9, UPT, UPT, UR4, 0x90, URZ ;  /* 0x0000009004097890 */ /* 0x000fe2000fffe0ff */
[----:B-1----:R-:W-:Y:S01]  /*2de0*/  LEA R2, R11, UR6, 0x3 ;  /* 0x000000060b027c11 */ /* 0x002fe2000f8e18ff */
[----:B------:R-:W-:Y:S01]  /*2df0*/  UIADD3 UR8, UPT, UPT, UR8, 0x120, URZ ;  /* 0x0000012008087890 */ /* 0x000fe2000fffe0ff */
[----:B------:R1:W-:Y:S01]  /*2e00*/  @!P2 SYNCS.ARRIVE.TRANS64.RED RZ, [R3+URZ], R4 ;  /* 0x0000000403ffa9a7 */ /* 0x0003e200080004ff */
[----:B------:R-:W-:Y:S01]  /*2e10*/  UIADD3 UR4, UPT, UPT, UR5, 0x1, URZ ;  /* 0x0000000105047890 */ /* 0x000fe2000fffe0ff */
[----:B------:R-:W-:-:S03]  /*2e20*/  VIADD R8, R8, 0x1 ;  /* 0x0000000108087836 */ /* 0x000fc60000000000 */
[----:B------:R-:W-:Y:S02]  /*2e30*/  UISETP.NE.AND UP0, UPT, UR4, 0x2, UPT ;  /* 0x000000020400788c */ /* 0x000fe4000bf05270 */
[----:B------:R-:W-:Y:S01]  /*2e40*/  ISETP.NE.AND P0, PT, R8, 0x2, PT ;  /* 0x000000020800780c */ /* 0x000fe20003f05270 */
[----:B------:R-:W-:Y:S06]  /*2e50*/  UGETNEXTWORKID.BROADCAST [UR8], [UR9] ;  /* 0x00000000080073ca */ /* 0x000fec0008000100 */
[----:B------:R-:W-:Y:S02]  /*2e60*/  USEL UR7, URZ, 0x1, UP0 ;  /* 0x00000001ff077887 */ /* 0x000fe40008000000 */
[----:B------:R-:W-:-:S04]  /*2e70*/  USEL UR5, UR4, URZ, UP0 ;  /* 0x000000ff04057287 */ /* 0x000fc80008000000 */
[----:B------:R-:W-:Y:S02]  /*2e80*/  LOP3.LUT R12, R12, UR7, RZ, 0x3c, !PT ;  /* 0x000000070c0c7c12 */ /* 0x000fe4000f8e3cff */
[----:B-1----:R-:W-:-:S04]  /*2e90*/  SHF.L.U32 R4, R10, 0x1f, RZ ;  /* 0x0000001f0a047819 */ /* 0x002fc800000006ff */
[----:B------:R-:W1:Y:S02]  /*2ea0*/  SYNCS.PHASECHK.TRANS64.TRYWAIT P1, [R2+URZ+0x90], R4 ;  /* 0x00009004020075a7 */ /* 0x000e6400080211ff */
[----:B-1----:R-:W-:Y:S05]  /*2eb0*/  @!P1 BRA `(.L_x_50) ;  /* 0x0000005c00989947 */ /* 0x002fea0003800000 */
.L_x_151:
[C---:B-1----:R-:W-:Y:S01]  /*2ec0*/  LEA R4, R11.reuse, UR6, 0x4 ;  /* 0x000000060b047c11 */ /* 0x042fe2000f8e20ff */
[----:B------:R-:W-:Y:S01]  /*2ed0*/  VIADD R2, R2, 0xa0 ;  /* 0x000000a002027836 */ /* 0x000fe20000000000 */
[----:B------:R-:W-:Y:S01]  /*2ee0*/  SEL R8, R8, RZ, P0 ;  /* 0x000000ff08087207 */ /* 0x000fe20000000000 */
[----:B------:R-:W-:-:S03]  /*2ef0*/  VIADD R11, R11, 0x1 ;  /* 0x000000010b0b7836 */ /* 0x000fc60000000000 */
[----:B------:R-:W1:Y:S01]  /*2f00*/  LDS.128 R4, [R4+0x120] ;  /* 0x0001200004047984 */ /* 0x000e620000000c00 */
[----:B------:R-:W-:Y:S02]  /*2f10*/  PRMT R2, RZ, 0x654, R2 ;  /* 0x00000654ff027816 */ /* 0x000fe40000000002 */
[C---:B------:R-:W-:Y:S01]  /*2f20*/  ISETP.NE.AND P1, PT, R11.reuse, 0x2, PT ;  /* 0x000000020b00780c */ /* 0x040fe20003f25270 */
[----:B------:R-:W-:Y:S01]  /*2f30*/  @!PT LDS RZ, [RZ] ;  /* 0x00000000fffff984 */ /* 0x000fe20000000800 */
[----:B------:R-:W-:Y:S01]  /*2f40*/  @!PT LDS RZ, [RZ] ;  /* 0x00000000fffff984 */ /* 0x000fe20000000800 */
[----:B------:R-:W-:Y:S01]  /*2f50*/  @!PT LDS RZ, [RZ] ;  /* 0x00000000fffff984 */ /* 0x000fe20000000800 */
[----:B------:R-:W-:Y:S01]  /*2f60*/  @!PT LDS RZ, [RZ] ;  /* 0x00000000fffff984 */ /* 0x000fe20000000800 */
[----:B------:R2:W-:Y:S06]  /*2f70*/  MEMBAR.ALL.CTA ;  /* 0x0000000000007992 */ /* 0x0005ec0000008000 */
[----:B--2---:R-:W2:Y:S01]  /*2f80*/  FENCE.VIEW.ASYNC.S ;  /* 0x00000000000073c6 */ /* 0x004ea20000000000 */
[----:B------:R-:W-:Y:S01]  /*2f90*/  SEL R11, R11, RZ, P1 ;  /* 0x000000ff0b0b7207 */ /* 0x000fe20000800000 */
[----:B--2---:R2:W-:Y:S01]  /*2fa0*/  SYNCS.ARRIVE.TRANS64.RED.A1T0 RZ, [R2+URZ], RZ ;  /* 0x000000ff02ff79a7 */ /* 0x0045e200081004ff */
[----:B-1----:R-:W-:-:S02]  /*2fb0*/  LOP3.LUT P3, RZ, R6, 0x1, RZ, 0xc0, !PT ;  /* 0x0000000106ff7812 */ /* 0x002fc4000786c0ff */
[----:B------:R-:W-:-:S04]  /*2fc0*/  SEL R4, RZ, 0x1, P1 ;  /* 0x00000001ff047807 */ /* 0x000fc80000800000 */
[----:B------:R-:W-:Y:S02]  /*2fd0*/  LOP3.LUT R10, R10, R4, RZ, 0x3c, !PT ;  /* 0x000000040a0a7212 */ /* 0x000fe400078e3cff */
[----:B--2---:R-:W-:-:S04]  /*2fe0*/  SEL R2, RZ, 0x1, P0 ;  /* 0x00000001ff027807 */ /* 0x004fc80000000000 */
[----:B------:R-:W-:Y:S01]  /*2ff0*/  LOP3.LUT R9, R9, R2, RZ, 0x3c, !PT ;  /* 0x0000000209097212 */ /* 0x000fe200078e3cff */
[----:B------:R-:W-:Y:S06]  /*3000*/  @P3 BRA `(.L_x_51) ;  /* 0xfffffffc002c3947 */ /* 0x000fec000383ffff */
[----:B------:R-:W-:Y:S01]  /*3010*/  ULEA UR4, UR5, UR6, 0x3 ;  /* 0x0000000605047291 */ /* 0x000fe2000f8e18ff */
[----:B------:R-:W-:-:S08]  /*3020*/  SHF.L.U32 R2, R12, 0x1f, RZ ;  /* 0x0000001f0c027819 */ /* 0x000fd000000006ff */
[----:B------:R-:W1:Y:S02]  /*3030*/  SYNCS.PHASECHK.TRANS64 P0, [UR4+0xa0], R2 ;  /* 0x0000a002ff0075a7 */ /* 0x000e640008001004 */
[----:B-1----:R-:W-:Y:S05]  /*3040*/  @P0 BRA `(.L_x_52) ;  /* 0x0000000000080947 */ /* 0x002fea0003800000 */
[----:B------:R-:W1:Y:S02]  /*3050*/  SYNCS.PHASECHK.TRANS64.TRYWAIT P0, [UR4+0xa0], R2 ;  /* 0x0000a002ff0075a7 */ /* 0x000e640008001104 */
[----:B-1----:R-:W-:Y:S05]  /*3060*/  @!P0 BRA `(.L_x_53) ;  /* 0x0000005c00408947 */ /* 0x002fea0003800000 */
.L_x_52:
[----:B------:R-:W-:-:S04]  /*3070*/  UIADD3 UR7, UPT, UPT, UR5, 0x1, URZ ;  /* 0x0000000105077890 */ /* 0x000fc8000fffe0ff */
[----:B------:R-:W-:-:S04]  /*3080*/  UISETP.NE.AND UP0, UPT, UR7, 0x2, UPT ;  /* 0x000000020700788c */ /* 0x000fc8000bf05270 */
[----:B------:R-:W-:Y:S02]  /*3090*/  USEL UR8, URZ, 0x1, UP0 ;  /* 0x00000001ff087887 */ /* 0x000fe40008000000 */
[----:B------:R-:W-:-:S04]  /*30a0*/  USEL UR7, UR7, URZ, UP0 ;  /* 0x000000ff07077287 */ /* 0x000fc80008000000 */
[----:B------:R-:W-:Y:S01]  /*30b0*/  ULEA UR7, UR7, UR6, 0x3 ;  /* 0x0000000607077291 */ /* 0x000fe2000f8e18ff */
[----:B-1----:R-:W-:-:S04]  /*30c0*/  LOP3.LUT R2, R12, UR8, RZ, 0x3c, !PT ;  /* 0x000000080c027c12 */ /* 0x002fc8000f8e3cff */
[----:B------:R-:W-:-:S04]  /*30d0*/  SHF.L.U32 R0, R2, 0x1f, RZ ;  /* 0x0000001f02007819 */ /* 0x000fc800000006ff */
[----:B------:R-:W1:Y:S02]  /*30e0*/  SYNCS.PHASECHK.TRANS64 P0, [UR7+0xa0], R0 ;  /* 0x0000a000ff0075a7 */ /* 0x000e640008001007 */
[----:B-1----:R-:W-:Y:S05]  /*30f0*/  @P0 EXIT ;  /* 0x000000000000094d */ /* 0x002fea0003800000 */
[----:B------:R-:W-:Y:S02]  /*3100*/  SHF.L.U32 R2, R2, 0x1f, RZ ;  /* 0x0000001f02027819 */ /* 0x000fe400000006ff */
[----:B------:R-:W-:-:S07]  /*3110*/  MOV R0, UR7 ;  /* 0x0000000700007c02 */ /* 0x000fce0008000f00 */
.L_x_54:
[----:B-1----:R1:W2:Y:S02]  /*3120*/  SYNCS.PHASECHK.TRANS64.TRYWAIT P0, [R0+URZ+0xa0], R2 ;  /* 0x0000a002000075a7 */ /* 0x0022a400080011ff */
[----:B--2---:R-:W-:Y:S05]  /*3130*/  @!P0 NANOSLEEP.SYNCS 0x989680 ;  /* 0x009896800000895d */ /* 0x004fea0003900000 */
[----:B------:R-:W2:Y:S02]  /*3140*/  @!P0 SYNCS.PHASECHK.TRANS64 P0, [R0+URZ+0xa0], R2 ;  /* 0x0000a002000085a7 */ /* 0x000ea400080010ff */
[----:B--2---:R-:W-:Y:S05]  /*3150*/  @P0 EXIT ;  /* 0x000000000000094d */ /* 0x004fea0003800000 */
[----:B------:R-:W-:Y:S05]  /*3160*/  BRA `(.L_x_54) ;  /* 0xfffffffc00ec7947 */ /* 0x000fea000383ffff */
.L_x_47:
[----:B------:R-:W-:Y:S05]  /*3170*/  BRA.U UP4, `(.L_x_55) ;  /* 0x0000001104447547 */ /* 0x000fea000b800000 */
[----:B------:R-:W-:Y:S01]  /*3180*/  UMOV UR4, 0x40 ;  /* 0x0000004000047882 */ /* 0x000fe20000000000 */
[----:B------:R-:W-:Y:S01]  /*3190*/  NOP ;  /* 0x0000000000007918 */ /* 0x000fe20000000000 */
[----:B------:R-:W-:Y:S01]  /*31a0*/  ULEA UR5, UR47, UR4, 0x18 ;  /* 0x000000042f057291 */ /* 0x000fe2000f8ec0ff */
[----:B------:R-:W-:Y:S02]  /*31b0*/  UMOV UR6, 0x400 ;  /* 0x0000040000067882 */ /* 0x000fe40000000000 */
[----:B------:R-:W-:-:S06]  /*31c0*/  ULEA UR6, UR47, UR6, 0x18 ;  /* 0x000000062f067291 */ /* 0x000fcc000f8ec0ff */
[----:B------:R-:W1:Y:S02]  /*31d0*/  LDS.U8 R0, [UR5+0x1c] ;  /* 0x00001c05ff007984 */ /* 0x000e640008000000 */
[----:B-1----:R-:W-:-:S13]  /*31e0*/  ISETP.NE.AND P0, PT, R0, RZ, PT ;  /* 0x000000ff0000720c */ /* 0x002fda0003f05270 */
[----:B------:R-:W-:Y:S05]  /*31f0*/  @P0 BRA `(.L_x_56) ;  /* 0x0000000000580947 */ /* 0x000fea0003800000 */
[----:B------:R-:W-:-:S13]  /*3200*/  ELECT P0, URZ, PT ;  /* 0x0000000000ff782f */ /* 0x000fda0003800000 */
[----:B------:R-:W-:Y:S05]  /*3210*/  @!P0 BRA `(.L_x_57) ;  /* 0x0000000000608947 */ /* 0x000fea0003800000 */
[----:B------:R-:W-:Y:S01]  /*3220*/  UMOV UR4, 0x10 ;  /* 0x0000001000047882 */ /* 0x000fe20000000000 */
[----:B------:R-:W-:Y:S01]  /*3230*/  HFMA2 R0, -RZ, RZ, 0, 5.9604644775390625e-08 ;  /* 0x00000001ff007431 */ /* 0x000fe200000001ff */
[----:B------:R-:W-:-:S03]  /*3240*/  MOV R3, 0xffff ;  /* 0x0000ffff00037802 */ /* 0x000fc60000000f00 */
[----:B------:R-:W-:Y:S04]  /*3250*/  DEPBAR.LE SB1, 0x36 ;  /* 0x00009d800000791a */ /* 0x000fe80000000000 */
[----:B------:R-:W1:Y:S02]  /*3260*/  UTCATOMSWS.FIND_AND_SET.ALIGN UP0, UR4, UR4 ;  /* 0x00000004000475e3 */ /* 0x000e640008000800 */
[----:B-1----:R-:W-:Y:S01]  /*3270*/  MOV R4, UR4 ;  /* 0x0000000400047c02 */ /* 0x002fe20008000f00 */
[----:B------:R-:W-:Y:S06]  /*3280*/  BRA.U UP0, `(.L_x_58) ;  /* 0x0000000100187547 */ /* 0x000fec000b800000 */
.L_x_59:
[----:B------:R-:W-:Y:S05]  /*3290*/  NANOSLEEP 0x64 ;  /* 0x000000640000795d */ /* 0x000fea0003800000 */
[----:B------:R-:W-:-:S05]  /*32a0*/  UMOV UR4, 0x10 ;  /* 0x0000001000047882 */ /* 0x000fca0000000000 */
[----:B------:R-:W-:Y:S04]  /*32b0*/  DEPBAR.LE SB1, 0x36 ;  /* 0x00009d800000791a */ /* 0x000fe80000000000 */
[----:B------:R-:W1:Y:S02]  /*32c0*/  UTCATOMSWS.FIND_AND_SET.ALIGN UP0, UR4, UR4 ;  /* 0x00000004000475e3 */ /* 0x000e640008000800 */
[----:B-1----:R-:W-:Y:S01]  /*32d0*/  MOV R4, UR4 ;  /* 0x0000000400047c02 */ /* 0x002fe20008000f00 */
[----:B------:R-:W-:Y:S05]  /*32e0*/  BRA.U !UP0, `(.L_x_59) ;  /* 0xfffffffd08e87547 */ /* 0x000fea000b83ffff */
.L_x_58:
[-C--:B------:R-:W-:Y:S02]  /*32f0*/  SHF.L.U32 R3, R3, R4.reuse, RZ ;  /* 0x0000000403037219 */ /* 0x080fe400000006ff */
[----:B------:R-:W-:Y:S01]  /*3300*/  SHF.L.U32 R0, R0, R4, RZ ;  /* 0x0000000400007219 */ /* 0x000fe200000006ff */
[----:B------:R-:W-:Y:S02]  /*3310*/  IMAD.SHL.U32 R4, R4, 0x20, RZ ;  /* 0x0000002004047824 */ /* 0x000fe400078e00ff */
[----:B------:R1:W-:Y:S04]  /*3320*/  ATOMS.OR RZ, [UR5+0x14], R3 ;  /* 0x00001403ffff798c */ /* 0x0003e8000b000005 */
[----:B------:R1:W-:Y:S04]  /*3330*/  ATOMS.OR RZ, [UR5+0x18], R0 ;  /* 0x00001800ffff798c */ /* 0x0003e8000b000005 */
[----:B------:R1:W-:Y:S01]  /*3340*/  STS [UR6+0x140], R4 ;  /* 0x00014004ff007988 */ /* 0x0003e20008000806 */
[----:B------:R-:W-:Y:S05]  /*3350*/  BRA `(.L_x_57) ;  /* 0x0000000000107947 */ /* 0x000fea0003800000 */
.L_x_56:
[----:B------:R-:W-:Y:S02]  /*3360*/  MOV R0, 0xffffffff ;  /* 0xffffffff00007802 */ /* 0x000fe40000000f00 */
[----:B------:R-:W-:-:S03]  /*3370*/  MOV R4, 0x33a0 ;  /* 0x000033a000047802 */ /* 0x000fc60000000f00 */
[----:B------:R1:W-:Y:S04]  /*3380*/  STS [UR6+0x140], R0 ;  /* 0x00014000ff007988 */ /* 0x0003e80008000806 */
[----:B-1---5:R-:W-:Y:S05]  /*3390*/  CALL.REL.NOINC `($__internal_1_$__cuda_sm10x_tcgen05_guardrail_trap_phase_invalid_during_alloc) ;  /* 0x00000060008c7944 */ /* 0x022fea0003c00000 */
.L_x_57:
[----:B------:R-:W-:Y:S05]  /*33a0*/  WARPSYNC.ALL ;  /* 0x0000000000007948 */ /* 0x000fea0003800000 */
[----:B------:R-:W2:Y:S01]  /*33b0*/  S2UR UR4, SR_CgaCtaId ;  /* 0x00000000000479c3 */ /* 0x000ea20000008800 */
[----:B------:R-:W-:Y:S01]  /*33c0*/  UMOV UR41, 0x400 ;  /* 0x0000040000297882 */ /* 0x000fe20000000000 */
[----:B------:R-:W-:-:S06]  /*33d0*/  NOP ;  /* 0x0000000000007918 */ /* 0x000fcc0000000000 */
[----:B------:R-:W-:Y:S06]  /*33e0*/  BAR.ARV 0x6, 0xa0 ;  /* 0x0182800000007b1d */ /* 0x000fec0000002000 */
[----:B------:R-:W3:Y:S01]  /*33f0*/  LDCU UR6, c[0x0][0x38c] ;  /* 0x00007180ff0677ac */ /* 0x000ee20008000800 */
[----:B------:R-:W-:Y:S01]  /*3400*/  LOP3.LUT R2, R2, 0xffff, RZ, 0xc0, !PT ;  /* 0x0000ffff02027812 */ /* 0x000fe200078ec0ff */
[----:B------:R-:W-:Y:S01]  /*3410*/  IMAD.MOV.U32 R11, RZ, RZ, 0x1 ;  /* 0x00000001ff0b7424 */ /* 0x000fe200078e00ff */
[----:B------:R-:W-:Y:S01]  /*3420*/  CS2R R8, SRZ ;  /* 0x0000000000087805 */ /* 0x000fe2000001ff00 */
[----:B------:R-:W4:Y:S01]  /*3430*/  LDCU UR7, c[0x0][0x38c] ;  /* 0x00007180ff0777ac */ /* 0x000f220008000800 */
[----:B------:R-:W-:Y:S01]  /*3440*/  R2UR UR42, R2 ;  /* 0x00000000022a72ca */ /* 0x000fe200000e0000 */
[----:B------:R-:W-:Y:S01]  /*3450*/  IMAD.MOV.U32 R10, RZ, RZ, RZ ;  /* 0x000000ffff0a7224 */ /* 0x000fe200078e00ff */
[----:B------:R-:W-:Y:S01]  /*3460*/  UMOV UR45, URZ ;  /* 0x000000ff002d7c82 */ /* 0x000fe20008000000 */
[----:B------:R-:W-:Y:S01]  /*3470*/  UMOV UR39, URZ ;  /* 0x000000ff00277c82 */ /* 0x000fe20008000000 */
[----:B--2---:R-:W-:Y:S01]  /*3480*/  ULEA UR41, UR4, UR41, 0x18 ;  /* 0x0000002904297291 */ /* 0x004fe2000f8ec0ff */
[----:B------:R-:W-:Y:S01]  /*3490*/  UMOV UR62, 0x0 ;  /* 0x00000000003e7882 */ /* 0x000fe20000000000 */
[----:B------:R-:W-:-:S02]  /*34a0*/  UMOV UR63, 0x4200010 ;  /* 0x04200010003f7882 */ /* 0x000fc40000000000 */
[----:B------:R-:W-:Y:S02]  /*34b0*/  UIADD3 UR5, UPT, UPT, UR41, 0x4400, URZ ;  /* 0x0000440029057890 */ /* 0x000fe4000fffe0ff */
[----:B------:R-:W-:Y:S02]  /*34c0*/  UIADD3 UR4, UPT, UPT, UR41, 0x14400, URZ ;  /* 0x0001440029047890 */ /* 0x000fe4000fffe0ff */
[----:B---3--:R-:W-:Y:S01]  /*34d0*/  UIADD3 UR6, UPT, UPT, UR6, 0x7f, URZ ;  /* 0x0000007f06067890 */ /* 0x008fe2000fffe0ff */
[----:B-1----:R-:W1:Y:S01]  /*34e0*/  LDS R0, [UR41+0x140] ;  /* 0x00014029ff007984 */ /* 0x002e620008000800 */
[----:B------:R-:W-:Y:S02]  /*34f0*/  USHF.R.U32.HI UR5, URZ, 0x4, UR5 ;  /* 0x00000004ff057899 */ /* 0x000fe40008011605 */
[----:B------:R-:W-:Y:S02]  /*3500*/  USHF.R.S32.HI UR47, URZ, 0x1f, UR6 ;  /* 0x0000001fff2f7899 */ /* 0x000fe40008011406 */
[----:B------:R-:W-:-:S02]  /*3510*/  USHF.R.U32.HI UR4, URZ, 0x4, UR4 ;  /* 0x00000004ff047899 */ /* 0x000fc40008011604 */
[----:B------:R-:W-:Y:S02]  /*3520*/  ULEA.HI UR47, UR47, UR6, URZ, 0x7 ;  /* 0x000000062f2f7291 */ /* 0x000fe4000f8f38ff */
[----:B------:R-:W-:Y:S02]  /*3530*/  ULOP3.LUT UR5, UR5, 0x3fff, URZ, 0xc0, !UPT ;  /* 0x00003fff05057892 */ /* 0x000fe4000f8ec0ff */
[----:B------:R-:W-:Y:S02]  /*3540*/  USHF.R.S32.HI UR47, URZ, 0x7, UR47 ;  /* 0x00000007ff2f7899 */ /* 0x000fe4000801142f */
[----:B------:R-:W-:Y:S02]  /*3550*/  ULOP3.LUT UR4, UR4, 0x3fff, URZ, 0xc0, !UPT ;  /* 0x00003fff04047892 */ /* 0x000fe4000f8ec0ff */
[----:B------:R-:W-:Y:S01]  /*3560*/  UISETP.LT.AND UP0, UPT, UR47, 0x1, UPT ;  /* 0x000000012f00788c */ /* 0x000fe2000bf01270 */
[----:B------:R-:W-:Y:S01]  /*3570*/  UMOV UR60, 0x0 ;  /* 0x00000000003c7882 */ /* 0x000fe20000000000 */
[----:B------:R-:W-:-:S02]  /*3580*/  UMOV UR61, 0x4200010 ;  /* 0x04200010003d7882 */ /* 0x000fc40000000000 */
[----:B------:R-:W-:Y:S01]  /*3590*/  USEL UR64, UR47, 0x1, !UP0 ;  /* 0x000000012f407887 */ /* 0x000fe2000c000000 */
[----:B------:R-:W-:Y:S01]  /*35a0*/  UMOV UR58, 0x0 ;  /* 0x00000000003a7882 */ /* 0x000fe20000000000 */
[----:B------:R-:W-:Y:S01]  /*35b0*/  UMOV UR59, 0x4200010 ;  /* 0x04200010003b7882 */ /* 0x000fe20000000000 */
[----:B------:R-:W-:Y:S01]  /*35c0*/  UMOV UR56, 0x0 ;  /* 0x0000000000387882 */ /* 0x000fe20000000000 */
[----:B------:R-:W-:Y:S01]  /*35d0*/  UMOV UR57, 0x4200010 ;  /* 0x0420001000397882 */ /* 0x000fe20000000000 */
[----:B------:R-:W-:Y:S01]  /*35e0*/  UMOV UR54, 0x0 ;  /* 0x0000000000367882 */ /* 0x000fe20000000000 */
[----:B------:R-:W-:Y:S01]  /*35f0*/  UMOV UR55, 0x4200010 ;  /* 0x0420001000377882 */ /* 0x000fe20000000000 */
[----:B------:R-:W-:Y:S01]  /*3600*/  UMOV UR52, 0x0 ;  /* 0x0000000000347882 */ /* 0x000fe20000000000 */
[----:B------:R-:W-:Y:S01]  /*3610*/  UMOV UR53, 0x4200010 ;  /* 0x0420001000357882 */ /* 0x000fe20000000000 */
[----:B------:R-:W-:Y:S02]  /*3620*/  ULOP3.LUT UR43, UR5, 0x10000, URZ, 0xfc, !UPT ;  /* 0x00010000052b7892 */ /* 0x000fe4000f8efcff */
[----:B------:R-:W-:-:S02]  /*3630*/  ULOP3.LUT UR44, UR4, 0x10000, URZ, 0xfc, !UPT ;  /* 0x00010000042c7892 */ /* 0x000fc4000f8efcff */
[----:B------:R-:W-:Y:S02]  /*3640*/  UIADD3 UR64, UPT, UPT, -UR64, URZ, URZ ;  /* 0x000000ff40407290 */ /* 0x000fe4000fffe1ff */
[----:B----4-:R-:W-:Y:S01]  /*3650*/  UISETP.GE.AND UP4, UPT, UR7, 0x1, UPT ;  /* 0x000000010700788c */ /* 0x010fe2000bf86270 */
[----:B------:R-:W-:Y:S01]  /*3660*/  UMOV UR50, 0x0 ;  /* 0x0000000000327882 */ /* 0x000fe20000000000 */
[----:B------:R-:W-:Y:S01]  /*3670*/  UMOV UR51, 0x4200010 ;  /* 0x0420001000337882 */ /* 0x000fe20000000000 */
[----:B------:R-:W-:Y:S01]  /*3680*/  UMOV UR48, 0x0 ;  /* 0x0000000000307882 */ /* 0x000fe20000000000 */
[----:B-1----:R-:W-:Y:S01]  /*3690*/  R2UR UR65, R0 ;  /* 0x00000000004172ca */ /* 0x002fe200000e0000 */
[----:B------:R-:W-:-:S14]  /*36a0*/  UMOV UR49, 0x4200010 ;  /* 0x0420001000317882 */ /* 0x000fdc0000000000 */
.L_x_66:
[----:B------:R-:W-:Y:S02]  /*36b0*/  LEA R0, R10, UR41, 0x3 ;  /* 0x000000290a007c11 */ /* 0x000fe4000f8e18ff */
[----:B------:R-:W-:Y:S02]  /*36c0*/  SHF.L.U32 R2, R9, 0x1f, RZ ;  /* 0x0000001f09027819 */ /* 0x000fe400000006ff */
[----:B------:R-:W-:Y:S01]  /*36d0*/  PLOP3.LUT P0, PT, PT, PT, UP4, 0x80, 0x8 ;  /* 0x000000000008781c */ /* 0x000fe20003f0f048 */
[----:B------:R-:W-:Y:S01]  /*36e0*/  VIADD R3, R0, 0xa0 ;  /* 0x000000a000037836 */ /* 0x000fe20000000000 */
[----:B-1----:R-:W1:Y:S02]  /*36f0*/  SYNCS.PHASECHK.TRANS64.TRYWAIT P1, [R0+URZ+0x90], R2 ;  /* 0x00009002000075a7 */ /* 0x002e6400080211ff */
[----:B-1-3--:R-:W-:Y:S09]  /*3700*/  @!P1 BRA `(.L_x_60) ;  /* 0x0000005400b09947 */ /* 0x00aff20003800000 */
.L_x_153:
[----:B------:R-:W-:Y:S01]  /*3710*/  LEA R4, R10, UR41, 0x4 ;  /* 0x000000290a047c11 */ /* 0x000fe2000f8e20ff */
[----:B------:R-:W-:Y:S01]  /*3720*/  @UP4 ULEA UR4, UR39, UR41, 0x3 ;  /* 0x0000002927044291 */ /* 0x000fe2000f8e18ff */
[----:B------:R-:W-:Y:S01]  /*3730*/  PLOP3.LUT P2, PT, PT, PT, PT, 0x80, 0x8 ;  /* 0x000000000008781c */ /* 0x000fe20003f4f070 */
[----:B------:R-:W-:Y:S01]  /*3740*/  ULEA UR46, UR45, UR41, 0x3 ;  /* 0x000000292d2e7291 */ /* 0x000fe2000f8e18ff */
[----:B------:R-:W-:Y:S02]  /*3750*/  PRMT R3, RZ, 0x654, R3 ;  /* 0x00000654ff037816 */ /* 0x000fe40000000003 */
[----:B------:R-:W2:Y:S01]  /*3760*/  LDS.128 R4, [R4+0x120] ;  /* 0x0001200004047984 */ /* 0x000ea20000000c00 */
[----:B-1----:R-:W-:Y:S02]  /*3770*/  @P0 SHF.L.U32 R2, R8, 0x1f, RZ ;  /* 0x0000001f08020819 */ /* 0x002fe400000006ff */
[----:B------:R-:W-:Y:S01]  /*3780*/  SHF.L.U32 R0, R11, 0x1f, RZ ;  /* 0x0000001f0b007819 */ /* 0x000fe200000006ff */
[----:B------:R-:W-:Y:S01]  /*3790*/  @!PT LDS RZ, [RZ] ;  /* 0x00000000fffff984 */ /* 0x000fe20000000800 */
[----:B------:R-:W-:Y:S01]  /*37a0*/  @!PT LDS RZ, [RZ] ;  /* 0x00000000fffff984 */ /* 0x000fe20000000800 */
[----:B------:R-:W-:Y:S01]  /*37b0*/  @!PT LDS RZ, [RZ] ;  /* 0x00000000fffff984 */ /* 0x000fe20000000800 */
[----:B------:R-:W-:Y:S01]  /*37c0*/  @!PT LDS RZ, [RZ] ;  /* 0x00000000fffff984 */ /* 0x000fe20000000800 */
[----:B------:R1:W-:Y:S06]  /*37d0*/  MEMBAR.ALL.CTA ;  /* 0x0000000000007992 */ /* 0x0003ec0000008000 */
[----:B-1----:R-:W1:Y:S02]  /*37e0*/  FENCE.VIEW.ASYNC.S ;  /* 0x00000000000073c6 */ /* 0x002e640000000000 */
[----:B-1----:R1:W-:Y:S01]  /*37f0*/  SYNCS.ARRIVE.TRANS64.RED.A1T0 RZ, [R3+URZ], RZ ;  /* 0x000000ff03ff79a7 */ /* 0x0023e200081004ff */
[----:B------:R1:W3:Y:S01]  /*3800*/  @P0 SYNCS.PHASECHK.TRANS64.TRYWAIT P2, [UR4], R2 ;  /* 0x00000002ff0005a7 */ /* 0x0002e20008041104 */
[----:B------:R-:W-:Y:S01]  /*3810*/  ULEA.HI UR4, UR45, UR45, URZ, 0x1 ;  /* 0x0000002d2d047291 */ /* 0x000fe2000f8f08ff */
[----:B--2---:R-:W-:-:S03]  /*3820*/  LOP3.LUT P1, RZ, R6, 0x1, RZ, 0xc0, !PT ;  /* 0x0000000106ff7812 */ /* 0x004fc6000782c0ff */
[----:B------:R-:W-:Y:S02]  /*3830*/  USHF.L.U32 UR5, UR4, 0x6, URZ ;  /* 0x0000000604057899 */ /* 0x000fe400080006ff */
[----:B------:R-:W-:Y:S02]  /*3840*/  ULOP3.LUT UR36, UR4, 0xffe, URZ, 0xc0, !UPT ;  /* 0x00000ffe04247892 */ /* 0x000fe4000f8ec0ff */
[----:B------:R-:W-:Y:S02]  /*3850*/  ULOP3.LUT UR4, UR5, 0xffffff80, URZ, 0xc0, !UPT ;  /* 0xffffff8005047892 */ /* 0x000fe4000f8ec0ff */
[----:B------:R-:W-:Y:S02]  /*3860*/  UIADD3 UR36, UPT, UPT, -UR36, UR45, URZ ;  /* 0x0000002d24247290 */ /* 0x000fe4000fffe1ff */
[----:B------:R-:W-:Y:S01]  /*3870*/  UIADD3 UR4, UPT, UPT, UR65, UR4, URZ ;  /* 0x0000000441047290 */ /* 0x000fe2000fffe0ff */
[----:B------:R-:W2:Y:S03]  /*3880*/  SYNCS.PHASECHK.TRANS64.TRYWAIT P0, [UR46+0xd0], R0 ;  /* 0x0000d000ff0075a7 */ /* 0x000ea6000800112e */
[----:B------:R-:W-:Y:S01]  /*3890*/  ULEA UR36, UR36, UR4, 0x14 ;  /* 0x0000000424247291 */ /* 0x000fe2000f8ea0ff */
[----:B-123--:R-:W-:Y:S11]  /*38a0*/  @!P0 BRA `(.L_x_61) ;  /* 0x00000054005c8947 */ /* 0x00eff60003800000 */
.L_x_155:
[----:B------:R-:W-:Y:S01]  /*38b0*/  IADD3 R10, PT, PT, R10, 0x1, RZ ;  /* 0x000000010a0a7810 */ /* 0x000fe20007ffe0ff */
[----:B------:R-:W-:Y:S06]  /*38c0*/  BRA.U !UP4, `(.L_x_62) ;  /* 0x000000050c107547 */ /* 0x000fec000b800000 */
[----:B------:R-:W-:Y:S01]  /*38d0*/  UPLOP3.LUT UP2, UPT, UPT, UPT, UPT, 0x40, 0x4 ;  /* 0x000000000004789c */ /* 0x000fe20003f4e870 */
[----:B------:R-:W-:Y:S01]  /*38e0*/  UMOV UR38, UR64 ;  /* 0x0000004000267c82 */ /* 0x000fe20008000000 */
[----:B------:R-:W-:Y:S01]  /*38f0*/  UMOV UR37, UR47 ;  /* 0x0000002f00257c82 */ /* 0x000fe20008000000 */
[----:B------:R-:W-:-:S08]  /*3900*/  UMOV UR5, UR39 ;  /* 0x0000002700057c82 */ /* 0x000fd00008000000 */
.L_x_65:
[----:B------:R-:W-:Y:S02]  /*3910*/  UIADD3 UR38, UPT, UPT, UR38, 0x1, URZ ;  /* 0x0000000126267890 */ /* 0x000fe4000fffe0ff */
[----:B------:R-:W-:Y:S02]  /*3920*/  ULEA UR7, UR5, UR41, 0x3 ;  /* 0x0000002905077291 */ /* 0x000fe4000f8e18ff */
[----:B------:R-:W-:Y:S01]  /*3930*/  UISETP.NE.AND UP3, UPT, UR38, URZ, UPT ;  /* 0x000000ff2600728c */ /* 0x000fe2000bf65270 */
[----:B--23--:R-:W-:Y:S10]  /*3940*/  @P2 BRA `(.L_x_63) ;  /* 0x00000000000c2947 */ /* 0x00cff40003800000 */
[----:B-1----:R-:W-:Y:S04]  /*3950*/  SHF.L.U32 R2, R8, 0x1f, RZ ;  /* 0x0000001f08027819 */ /* 0x002fe800000006ff */
[----:B------:R-:W1:Y:S02]  /*3960*/  SYNCS.PHASECHK.TRANS64.TRYWAIT P0, [UR7], R2 ;  /* 0x00000002ff0075a7 */ /* 0x000e640008001107 */
[----:B-1----:R-:W-:Y:S05]  /*3970*/  @!P0 BRA `(.L_x_64) ;  /* 0x0000005400408947 */ /* 0x002fea0003800000 */
.L_x_63:
[----:B------:R-:W-:Y:S01]  /*3980*/  UISETP.NE.AND UP0, UPT, UR37, 0x1, UPT ;  /* 0x000000012500788c */ /* 0x000fe2000bf05270 */
[----:B------:R-:W-:Y:S01]  /*3990*/  PLOP3.LUT P2, PT, PT, PT, PT, 0x80, 0x8 ;  /* 0x000000000008781c */ /* 0x000fe20003f4f070 */
[----:B------:R-:W-:Y:S02]  /*39a0*/  UIADD3 UR4, UPT, UPT, UR5, 0x1, URZ ;  /* 0x0000000105047890 */ /* 0x000fe4000fffe0ff */
[----:B------:R-:W-:Y:S02]  /*39b0*/  UIADD3 UR40, UPT, UPT, UR7, 0x20, URZ ;  /* 0x0000002007287890 */ /* 0x000fe4000fffe0ff */
[----:B------:R-:W-:Y:S01]  /*39c0*/  UISETP.NE.AND UP1, UPT, UR4, 0x4, UPT ;  /* 0x000000040400788c */ /* 0x000fe2000bf25270 */
[----:B------:R-:W-:Y:S01]  /*39d0*/  PLOP3.LUT P0, PT, PT, PT, UP0, 0x80, 0x8 ;  /* 0x000000000008781c */ /* 0x000fe20003f0f008 */
[----:B------:R-:W-:Y:S02]  /*39e0*/  UIADD3 UR37, UPT, UPT, UR37, -0x1, URZ ;  /* 0xffffffff25257890 */ /* 0x000fe4000fffe0ff */
[----:B------:R-:W-:Y:S02]  /*39f0*/  USEL UR6, URZ, 0x1, UP1 ;  /* 0x00000001ff067887 */ /* 0x000fe40008800000 */
[----:B------:R-:W-:Y:S01]  /*3a00*/  USEL UR39, UR4, URZ, UP1 ;  /* 0x000000ff04277287 */ /* 0x000fe20008800000 */
[----:B------:R-:W-:Y:S01]  /*3a10*/  UMOV UR7, 0x40004040 ;  /* 0x4000404000077882 */ /* 0x000fe20000000000 */
[----:B------:R-:W-:Y:S02]  /*3a20*/  UMOV UR35, 0x40004040 ;  /* 0x4000404000237882 */ /* 0x000fe40000000000 */
[----:B------:R-:W-:Y:S01]  /*3a30*/  @UP0 ULEA UR4, UR39, UR41, 0x3 ;  /* 0x0000002927040291 */ /* 0x000fe2000f8e18ff */
[----:B------:R-:W-:Y:S01]  /*3a40*/  LOP3.LUT R8, R8, UR6, RZ, 0x3c, !PT ;  /* 0x0000000608087c12 */ /* 0x000fe2000f8e3cff */
[----:B------:R-:W-:Y:S01]  /*3a50*/  ULEA UR6, UR5, UR44, 0xb ;  /* 0x0000002c05067291 */ /* 0x000fe2000f8e58ff */
[----:B------:R-:W-:Y:S02]  /*3a60*/  UMOV UR33, 0x40004040 ;  /* 0x4000404000217882 */ /* 0x000fe40000000000 */
[----:B-1----:R-:W-:Y:S01]  /*3a70*/  @P0 SHF.L.U32 R0, R8, 0x1f, RZ ;  /* 0x0000001f08000819 */ /* 0x002fe200000006ff */
[----:B------:R-:W-:Y:S02]  /*3a80*/  UIADD3 UR34, UPT, UPT, UR6, 0x2, URZ ;  /* 0x0000000206227890 */ /* 0x000fe4000fffe0ff */
[----:B------:R-:W-:Y:S01]  /*3a90*/  UIADD3 UR30, UPT, UPT, UR6, 0x4, URZ ;  /* 0x00000004061e7890 */ /* 0x000fe2000fffe0ff */
[----:B------:R2:W3:Y:S01]  /*3aa0*/  @P0 SYNCS.PHASECHK.TRANS64.TRYWAIT P2, [UR4], R0 ;  /* 0x00000000ff0005a7 */ /* 0x0004e20008041104 */
[----:B------:R-:W-:Y:S02]  /*3ab0*/  ULEA UR4, UR5, UR43, 0xa ;  /* 0x0000002b05047291 */ /* 0x000fe4000f8e50ff */
[----:B------:R-:W-:Y:S02]  /*3ac0*/  UIADD3 UR26, UPT, UPT, UR6, 0x6, URZ ;  /* 0x00000006061a7890 */ /* 0x000fe4000fffe0ff */
        /* <DEDUP_REMOVED lines=10> */
[----:B------:R-:W-:Y:S01]  /*3b70*/  UIADD3 UR8, UPT, UPT, UR4, 0x206, URZ ;  /* 0x0000020604087890 */ /* 0x000fe2000fffe0ff */
[----:B------:R-:W-:Y:S01]  /*3b80*/  UMOV UR5, 0x40004040 ;  /* 0x4000404000057882 */ /* 0x000fe20000000000 */
[----:B------:R-:W-:Y:S01]  /*3b90*/  UMOV UR31, 0x40004040 ;  /* 0x40004040001f7882 */ /* 0x000fe20000000000 */
[----:B------:R1:W-:Y:S01]  /*3ba0*/  UTCHMMA gdesc[UR4], gdesc[UR6], tmem[UR36], tmem[UR62], idesc[UR63], UP2 ;  /* 0x00ff3e06040075ea */ /* 0x0003e20009000024 */
[----:B------:R-:W-:Y:S01]  /*3bb0*/  UPLOP3.LUT UP2, UPT, UPT, UPT, UPT, 0x80, 0x8 ;  /* 0x000000000008789c */ /* 0x000fe20003f4f070 */
[----:B------:R2:W-:Y:S01]  /*3bc0*/  UTCHMMA gdesc[UR32], gdesc[UR34], tmem[UR36], tmem[UR60], idesc[UR61], UPT ;  /* 0x00ff3c22200075ea */ /* 0x0005e2000b800024 */
[----:B------:R-:W-:Y:S01]  /*3bd0*/  UMOV UR29, 0x40004040 ;  /* 0x40004040001d7882 */ /* 0x000fe20000000000 */
[----:B------:R-:W-:Y:S01]  /*3be0*/  UMOV UR27, 0x40004040 ;  /* 0x40004040001b7882 */ /* 0x000fe20000000000 */
        /* <DEDUP_REMOVED lines=12> */
[----:B------:R-:W-:Y:S01]  /*3cb0*/  UMOV UR9, 0x40004040 ;  /* 0x4000404000097882 */ /* 0x000fe20000000000 */
[----:B------:R2:W-:Y:S01]  /*3cc0*/  UTCHMMA gdesc[UR12], gdesc[UR14], tmem[UR36], tmem[UR50], idesc[UR51], UPT ;  /* 0x00ff320e0c0075ea */ /* 0x0005e2000b800024 */
[----:B------:R2:W-:Y:S01]  /*3cd0*/  UTCHMMA gdesc[UR8], gdesc[UR10], tmem[UR36], tmem[UR48], idesc[UR49], UPT ;  /* 0x00ff300a080075ea */ /* 0x0005e2000b800024 */
[----:B------:R2:W-:Y:S01]  /*3ce0*/  UTCBAR.MULTICAST [UR40], URZ, UR42 ;  /* 0x000000ff280073e9 */ /* 0x0005e2000800082a */
[----:B-1----:R-:W-:Y:S01]  /*3cf0*/  UMOV UR5, UR39 ;  /* 0x0000002700057c82 */ /* 0x002fe20008000000 */
[----:B------:R-:W-:Y:S05]  /*3d00*/  BRA.U UP3, `(.L_x_65) ;  /* 0xfffffffd03007547 */ /* 0x000fea000b83ffff */
.L_x_62:
[----:B------:R-:W-:Y:S01]  /*3d10*/  UIADD3 UR4, UPT, UPT, UR45, 0x1, URZ ;  /* 0x000000012d047890 */ /* 0x000fe2000fffe0ff */
[C---:B------:R-:W-:Y:S01]  /*3d20*/  ISETP.NE.AND P0, PT, R10.reuse, 0x2, PT ;  /* 0x000000020a00780c */ /* 0x040fe20003f05270 */
[----:B------:R-:W-:Y:S02]  /*3d30*/  UIADD3 UR5, UPT, UPT, UR46, 0xb0, URZ ;  /* 0x000000b02e057890 */ /* 0x000fe4000fffe0ff */
[----:B------:R-:W-:Y:S01]  /*3d40*/  UISETP.NE.AND UP0, UPT, UR4, 0x4, UPT ;  /* 0x000000040400788c */ /* 0x000fe2000bf05270 */
[----:B-12---:R-:W-:Y:S02]  /*3d50*/  SEL R0, RZ, 0x1, P0 ;  /* 0x00000001ff007807 */ /* 0x006fe40000000000 */
[----:B------:R-:W-:Y:S01]  /*3d60*/  SEL R10, R10, RZ, P0 ;  /* 0x000000ff0a0a7207 */ /* 0x000fe20000000000 */
[----:B------:R-:W-:Y:S01]  /*3d70*/  USEL UR6, URZ, 0x1, UP0 ;  /* 0x00000001ff067887 */ /* 0x000fe20008000000 */
[----:B------:R-:W-:Y:S01]  /*3d80*/  LOP3.LUT R9, R9, R0, RZ, 0x3c, !PT ;  /* 0x0000000009097212 */ /* 0x000fe200078e3cff */
[----:B------:R-:W-:Y:S01]  /*3d90*/  USEL UR45, UR4, URZ, UP0 ;  /* 0x000000ff042d7287 */ /* 0x000fe20008000000 */
[----:B------:R1:W-:Y:S03]  /*3da0*/  UTCBAR [UR5], URZ ;  /* 0x000000ff050073e9 */ /* 0x0003e600080000ff */
[----:B------:R-:W-:Y:S01]  /*3db0*/  LOP3.LUT R11, R11, UR6, RZ, 0x3c, !PT ;  /* 0x000000060b0b7c12 */ /* 0x000fe2000f8e3cff */
[----:B------:R-:W-:Y:S07]  /*3dc0*/  @P1 BRA `(.L_x_66) ;  /* 0xfffffff800381947 */ /* 0x000fee000383ffff */
[----:B------:R-:W2:Y:S01]  /*3dd0*/  S2UR UR8, SR_CgaCtaId ;  /* 0x00000000000879c3 */ /* 0x000ea20000008800 */
[----:B------:R-:W-:Y:S01]  /*3de0*/  ELECT P0, URZ, PT ;  /* 0x0000000000ff782f */ /* 0x000fe20003800000 */
[----:B------:R-:W-:Y:S01]  /*3df0*/  IMAD.MOV.U32 R0, RZ, RZ, 0x1 ;  /* 0x00000001ff007424 */ /* 0x000fe200078e00ff */
[----:B------:R-:W-:Y:S01]  /*3e00*/  UIADD3 UR41, UPT, UPT, UR41, 0xd0, URZ ;  /* 0x000000d029297890 */ /* 0x000fe2000fffe0ff */
[----:B------:R-:W-:Y:S01]  /*3e10*/  SHF.L.U32 R2, R11, 0x1f, RZ ;  /* 0x0000001f0b027819 */ /* 0x000fe200000006ff */
[----:B------:R-:W-:-:S03]  /*3e20*/  UMOV UR4, 0x40 ;  /* 0x0000004000047882 */ /* 0x000fc60000000000 */
[----:B------:R-:W-:Y:S01]  /*3e30*/  UVIRTCOUNT.DEALLOC.SMPOOL 0x80 ;  /* 0x000000800000784c */ /* 0x000fe20000000000 */
[----:B--2---:R-:W-:Y:S02]  /*3e40*/  ULEA UR8, UR8, UR4, 0x18 ;  /* 0x0000000408087291 */ /* 0x004fe4000f8ec0ff */
[----:B------:R-:W-:-:S07]  /*3e50*/  ULEA UR4, UR45, UR41, 0x3 ;  /* 0x000000292d047291 */ /* 0x000fce000f8e18ff */
[----:B------:R2:W-:Y:S02]  /*3e60*/  @P0 STS.U8 [UR8+0x1c], R0 ;  /* 0x00001c00ff000988 */ /* 0x0005e40008000008 */
[----:B------:R-:W4:Y:S02]  /*3e70*/  SYNCS.PHASECHK.TRANS64.TRYWAIT P0, [UR4], R2 ;  /* 0x00000002ff0075a7 */ /* 0x000f240008001104 */
[----:B--2-4-:R-:W-:Y:S05]  /*3e80*/  @!P0 BRA `(.L_x_67) ;  /* 0x0000005000148947 */ /* 0x014fea0003800000 */
.L_x_158:
[----:B------:R-:W-:-:S04]  /*3e90*/  UIADD3 UR4, UPT, UPT, UR45, 0x1, URZ ;  /* 0x000000012d047890 */ /* 0x000fc8000fffe0ff */
[----:B------:R-:W-:-:S04]  /*3ea0*/  UISETP.NE.AND UP0, UPT, UR4, 0x4, UPT ;  /* 0x000000040400788c */ /* 0x000fc8000bf05270 */
[----:B------:R-:W-:Y:S02]  /*3eb0*/  USEL UR6, URZ, 0x1, UP0 ;  /* 0x00000001ff067887 */ /* 0x000fe40008000000 */
[----:B------:R-:W-:-:S04]  /*3ec0*/  USEL UR4, UR4, URZ, UP0 ;  /* 0x000000ff04047287 */ /* 0x000fc80008000000 */
[----:B-1----:R-:W-:Y:S01]  /*3ed0*/  ULEA UR5, UR4, UR41, 0x3 ;  /* 0x0000002904057291 */ /* 0x002fe2000f8e18ff */
[----:B--2---:R-:W-:-:S04]  /*3ee0*/  LOP3.LUT R2, R11, UR6, RZ, 0x3c, !PT ;  /* 0x000000060b027c12 */ /* 0x004fc8000f8e3cff */
[----:B------:R-:W-:-:S04]  /*3ef0*/  SHF.L.U32 R3, R2, 0x1f, RZ ;  /* 0x0000001f02037819 */ /* 0x000fc800000006ff */
[----:B------:R-:W1:Y:S02]  /*3f00*/  SYNCS.PHASECHK.TRANS64.TRYWAIT P0, [UR5], R3 ;  /* 0x00000003ff0075a7 */ /* 0x000e640008001105 */
[----:B-1----:R-:W-:Y:S05]  /*3f10*/  @!P0 BRA `(.L_x_68) ;  /* 0x0000005000088947 */ /* 0x002fea0003800000 */
.L_x_160:
        /* <DEDUP_REMOVED lines=9> */
.L_x_162:
[----:B------:R-:W-:-:S04]  /*3fb0*/  UIADD3 UR4, UPT, UPT, UR4, 0x1, URZ ;  /* 0x0000000104047890 */ /* 0x000fc8000fffe0ff */
[----:B------:R-:W-:-:S04]  /*3fc0*/  UISETP.NE.AND UP0, UPT, UR4, 0x4, UPT ;  /* 0x000000040400788c */ /* 0x000fc8000bf05270 */
[----:B------:R-:W-:Y:S02]  /*3fd0*/  USEL UR5, URZ, 0x1, UP0 ;  /* 0x00000001ff057887 */ /* 0x000fe40008000000 */
[----:B------:R-:W-:-:S04]  /*3fe0*/  USEL UR4, UR4, URZ, UP0 ;  /* 0x000000ff04047287 */ /* 0x000fc80008000000 */
[----:B------:R-:W-:Y:S01]  /*3ff0*/  ULEA UR4, UR4, UR41, 0x3 ;  /* 0x0000002904047291 */ /* 0x000fe2000f8e18ff */
[----:B------:R-:W-:-:S04]  /*4000*/  LOP3.LUT R2, R2, UR5, RZ, 0x3c, !PT ;  /* 0x0000000502027c12 */ /* 0x000fc8000f8e3cff */
[----:B------:R-:W-:-:S04]  /*4010*/  SHF.L.U32 R2, R2, 0x1f, RZ ;  /* 0x0000001f02027819 */ /* 0x000fc800000006ff */
[----:B------:R-:W2:Y:S02]  /*4020*/  SYNCS.PHASECHK.TRANS64.TRYWAIT P0, [UR4], R2 ;  /* 0x00000002ff0075a7 */ /* 0x000ea40008001104 */
[----:B--2---:R-:W-:Y:S05]  /*4030*/  @!P0 BRA `(.L_x_70) ;  /* 0x0000004c00f08947 */ /* 0x004fea0003800000 */
.L_x_164:
[----:B------:R-:W-:Y:S01]  /*4040*/  NOP ;  /* 0x0000000000007918 */ /* 0x000fe20000000000 */
[----:B-1----:R-:W1:Y:S01]  /*4050*/  LDS R0, [UR8+0x14] ;  /* 0x00001408ff007984 */ /* 0x002e620008000800 */
[----:B------:R-:W-:Y:S01]  /*4060*/  ULOP3.LUT UR4, UR65, 0xffff, URZ, 0xc0, !UPT ;  /* 0x0000ffff41047892 */ /* 0x000fe2000f8ec0ff */
[----:B------:R-:W-:Y:S01]  /*4070*/  UMOV UR5, 0xffff ;  /* 0x0000ffff00057882 */ /* 0x000fe20000000000 */
[----:B------:R-:W-:Y:S02]  /*4080*/  UMOV UR6, 0x1 ;  /* 0x0000000100067882 */ /* 0x000fe40000000000 */
[----:B------:R-:W-:-:S04]  /*4090*/  USHF.R.U32.HI UR4, URZ, 0x5, UR4 ;  /* 0x00000005ff047899 */ /* 0x000fc80008011604 */
[----:B------:R-:W-:Y:S02]  /*40a0*/  USHF.L.U32 UR5, UR5, UR4, URZ ;  /* 0x0000000405057299 */ /* 0x000fe400080006ff */
[----:B------:R-:W-:-:S04]  /*40b0*/  USHF.L.U32 UR4, UR6, UR4, URZ ;  /* 0x0000000406047299 */ /* 0x000fc800080006ff */
[----:B-1----:R-:W-:-:S04]  /*40c0*/  LOP3.LUT R0, R0, UR5, RZ, 0xc0, !PT ;  /* 0x0000000500007c12 */ /* 0x002fc8000f8ec0ff */
[----:B------:R-:W-:-:S13]  /*40d0*/  ISETP.NE.AND P0, PT, R0, UR5, PT ;  /* 0x0000000500007c0c */ /* 0x000fda000bf05270 */
[----:B------:R-:W-:Y:S05]  /*40e0*/  @P0 BRA `(.L_x_71) ;  /* 0x0000000000580947 */ /* 0x000fea0003800000 */
[----:B------:R-:W1:Y:S02]  /*40f0*/  LDS R0, [UR8+0x18] ;  /* 0x00001808ff007984 */ /* 0x000e640008000800 */
[----:B-1----:R-:W-:-:S04]  /*4100*/  LOP3.LUT R0, R0, UR4, RZ, 0xc0, !PT ;  /* 0x0000000400007c12 */ /* 0x002fc8000f8ec0ff */
[----:B------:R-:W-:-:S13]  /*4110*/  ISETP.NE.AND P0, PT, R0, UR4, PT ;  /* 0x0000000400007c0c */ /* 0x000fda000bf05270 */
[----:B------:R-:W-:Y:S05]  /*4120*/  @P0 BRA `(.L_x_72) ;  /* 0x00000000003c0947 */ /* 0x000fea0003800000 */
[----:B------:R-:W1:Y:S01]  /*4130*/  S2R R2, SR_LANEID ;  /* 0x0000000000027919 */ /* 0x000e620000000000 */
[----:B------:R-:W-:-:S06]  /*4140*/  ULOP3.LUT UR5, URZ, UR5, URZ, 0x33, !UPT ;  /* 0x00000005ff057292 */ /* 0x000fcc000f8e33ff */
[----:B------:R-:W-:-:S04]  /*4150*/  IMAD.U32 R0, RZ, RZ, UR5 ;  /* 0x00000005ff007e24 */ /* 0x000fc8000f8e00ff */
[----:B------:R2:W4:Y:S02]  /*4160*/  REDUX UR7, R0 ;  /* 0x00000000000773c4 */ /* 0x0005240000000000 */
[----:B------:R1:W-:Y:S01]  /*4170*/  UTCATOMSWS.AND URZ, UR5 ;  /* 0x0000000500ff79e3 */ /* 0x0003e20008000000 */
[----:B--2---:R-:W-:Y:S01]  /*4180*/  LOP3.LUT R0, RZ, UR4, RZ, 0x33, !PT ;  /* 0x00000004ff007c12 */ /* 0x004fe2000f8e33ff */
[----:B------:R-:W-:Y:S02]  /*4190*/  VOTEU.ANY UR4, UPT, PT ;  /* 0x0000000000047886 */ /* 0x000fe400038e0100 */
[----:B------:R-:W-:Y:S02]  /*41a0*/  UFLO.U32 UR4, UR4 ;  /* 0x00000004000472bd */ /* 0x000fe400080e0000 */
[----:B------:R-:W2:Y:S04]  /*41b0*/  REDUX UR6, R0 ;  /* 0x00000000000673c4 */ /* 0x000ea80000000000 */
[----:B-1----:R-:W-:-:S02]  /*41c0*/  ISETP.EQ.U32.AND P0, PT, R2, UR4, PT ;  /* 0x0000000402007c0c */ /* 0x002fc4000bf02070 */
[----:B----4-:R-:W-:-:S11]  /*41d0*/  MOV R2, UR7 ;  /* 0x0000000700027c02 */ /* 0x010fd60008000f00 */
[----:B------:R1:W-:Y:S01]  /*41e0*/  @P0 ATOMS.AND RZ, [UR8+0x14], R2 ;  /* 0x00001402ffff098c */ /* 0x0003e2000a800008 */
[----:B--2---:R-:W-:-:S05]  /*41f0*/  IMAD.U32 R0, RZ, RZ, UR6 ;  /* 0x00000006ff007e24 */ /* 0x004fca000f8e00ff */
[----:B------:R1:W-:Y:S01]  /*4200*/  @P0 ATOMS.AND RZ, [UR8+0x18], R0 ;  /* 0x00001800ffff098c */ /* 0x0003e2000a800008 */
[----:B------:R-:W-:Y:S05]  /*4210*/  BRA `(.L_x_73) ;  /* 0x0000000000147947 */ /* 0x000fea0003800000 */
.L_x_72:
[----:B------:R-:W-:Y:S02]  /*4220*/  MOV R2, 0x4240 ;  /* 0x0000424000027802 */ /* 0x000fe40000000f00 */
[----:B---3-5:R-:W-:Y:S05]  /*4230*/  CALL.REL.NOINC `($__internal_0_$__cuda_sm10x_tcgen05_guardrail_trap_col_being_dealloced_not_returned_by_alloc) ;  /* 0x0000005000d87944 */ /* 0x028fea0003c00000 */
[----:B------:R-:W-:Y:S05]  /*4240*/  BRA `(.L_x_73) ;  /* 0x0000000000087947 */ /* 0x000fea0003800000 */
.L_x_71:
[----:B------:R-:W-:Y:S02]  /*4250*/  MOV R2, 0x4270 ;  /* 0x0000427000027802 */ /* 0x000fe40000000f00 */
[----:B---3-5:R-:W-:Y:S05]  /*4260*/  CALL.REL.NOINC `($__internal_2_$__cuda_sm10x_tcgen05_guardrail_trap_unallocated_columns_being_dealloced) ;  /* 0x0000005000e47944 */ /* 0x028fea0003c00000 */
.L_x_73:
[----:B------:R-:W-:Y:S01]  /*4270*/  NOP ;  /* 0x0000000000007918 */ /* 0x000fe20000000000 */
[----:B------:R-:W-:Y:S05]  /*4280*/  EXIT ;  /* 0x000000000000794d */ /* 0x000fea0003800000 */
.L_x_55:
[----:B------:R-:W-:-:S09]  /*4290*/  UISETP.NE.OR UP0, UPT, UR17, 0x3, !UP3 ;  /* 0x000000031100788c */ /* 0x000fd2000df05670 */
[----:B------:R-:W-:Y:S05]  /*42a0*/  BRA.U UP0, `(.L_x_74) ;  /* 0x0000001100547547 */ /* 0x000fea000b800000 */
[----:B------:R-:W1:Y:S01]  /*42b0*/  LDCU UR31, c[0x0][0x370] ;  /* 0x00006e00ff1f77ac */ /* 0x000e620008000800 */
[----:B------:R-:W2:Y:S01]  /*42c0*/  LDC.64 R16, c[0x0][0x348] ;  /* 0x0000d200ff107b82 */ /* 0x000ea20000000a00 */
[----:B------:R-:W-:Y:S02]  /*42d0*/  HFMA2 R13, -RZ, RZ, 0, 0 ;  /* 0x00000000ff0d7431 */ /* 0x000fe400000001ff */
[----:B------:R-:W-:Y:S01]  /*42e0*/  IMAD.MOV.U32 R15, RZ, RZ, 0x1 ;  /* 0x00000001ff0f7424 */ /* 0x000fe200078e00ff */
[----:B------:R-:W1:Y:S01]  /*42f0*/  LDCU.128 UR48, c[0x0][0xb10] ;  /* 0x00016200ff3077ac */ /* 0x000e620008000c00 */
[----:B------:R-:W-:Y:S01]  /*4300*/  IMAD.MOV.U32 R14, RZ, RZ, RZ ;  /* 0x000000ffff0e7224 */ /* 0x000fe200078e00ff */
[----:B------:R-:W-:Y:S01]  /*4310*/  MOV R7, 0x1000 ;  /* 0x0000100000077802 */ /* 0x000fe20000000f00 */
[----:B------:R-:W3:Y:S01]  /*4320*/  LDCU UR30, c[0x0][0x374] ;  /* 0x00006e80ff1e77ac */ /* 0x000ee20008000800 */
[----:B------:R-:W4:Y:S01]  /*4330*/  LDC.64 R2, c[0x0][0x888] ;  /* 0x00022200ff027b82 */ /* 0x000f220000000a00 */
[----:B------:R-:W3:Y:S01]  /*4340*/  LDCU UR15, c[0x0][0xb0c] ;  /* 0x00016180ff0f77ac */ /* 0x000ee20008000800 */
[----:B------:R-:W2:Y:S06]  /*4350*/  LDCU UR41, c[0x0][0xb20] ;  /* 0x00016400ff2977ac */ /* 0x000eac0008000800 */
[----:B------:R-:W4:Y:S01]  /*4360*/  LDC.64 R4, c[0x0][0x890] ;  /* 0x00022400ff047b82 */ /* 0x000f220000000a00 */
[----:B------:R-:W2:Y:S01]  /*4370*/  LDCU UR4, c[0x0][0xb30] ;  /* 0x00016600ff0477ac */ /* 0x000ea20008000800 */
[----:B------:R-:W-:Y:S01]  /*4380*/  UMOV UR21, 0x400 ;  /* 0x0000040000157882 */ /* 0x000fe20000000000 */
[----:B-1----:R-:W-:-:S02]  /*4390*/  UIMAD.WIDE.U32 UR6, UR31, UR48, URZ ;  /* 0x000000301f0672a5 */ /* 0x002fc4000f8e00ff */
[----:B---3--:R-:W-:Y:S02]  /*43a0*/  UIMAD.WIDE.U32 UR8, UR30, UR51, URZ ;  /* 0x000000331e0872a5 */ /* 0x008fe4000f8e00ff */
[----:B------:R-:W-:Y:S02]  /*43b0*/  ULEA UR21, UR47, UR21, 0x18 ;  /* 0x000000152f157291 */ /* 0x000fe4000f8ec0ff */
[----:B------:R-:W-:Y:S02]  /*43c0*/  UPLOP3.LUT UP3, UPT, UPT, UPT, UPT, 0x40, 0x4 ;  /* 0x000000000004789c */ /* 0x000fe40003f6e870 */
[----:B------:R-:W-:Y:S01]  /*43d0*/  UIADD3 UR37, UPT, UPT, UR21, 0x58, URZ ;  /* 0x0000005815257890 */ /* 0x000fe2000fffe0ff */
[----:B------:R-:W-:Y:S01]  /*43e0*/  UMOV UR6, UR7 ;  /* 0x0000000700067c82 */ /* 0x000fe20008000000 */
[----:B------:R-:W-:Y:S01]  /*43f0*/  UMOV UR38, UR9 ;  /* 0x0000000900267c82 */ /* 0x000fe20008000000 */
[----:B------:R-:W-:Y:S02]  /*4400*/  UISETP.GE.AND UP0, UPT, UR42, 0x1, UPT ;  /* 0x000000012a00788c */ /* 0x000fe4000bf06270 */
[----:B------:R-:W-:Y:S01]  /*4410*/  UISETP.NE.AND UP4, UPT, UR42, 0x1, UPT ;  /* 0x000000012a00788c */ /* 0x000fe2000bf85270 */
[----:B------:R-:W1:Y:S01]  /*4420*/  LDCU.64 UR22, c[0x0][0xb28] ;  /* 0x00016500ff1677ac */ /* 0x000e620008000a00 */
[----:B------:R-:W-:-:S02]  /*4430*/  UISETP.NE.AND UP6, UPT, UR15, 0x1, UPT ;  /* 0x000000010f00788c */ /* 0x000fc4000bfc5270 */
[----:B------:R-:W-:Y:S02]  /*4440*/  UISETP.NE.AND UP5, UPT, UR50, 0x1, UPT ;  /* 0x000000013200788c */ /* 0x000fe4000bfa5270 */
[----:B------:R-:W-:Y:S02]  /*4450*/  UIADD3 UR33, UPT, UPT, UR21, 0x40, URZ ;  /* 0x0000004015217890 */ /* 0x000fe4000fffe0ff */
[----:B------:R-:W-:Y:S02]  /*4460*/  UIADD3 UR25, UPT, UPT, UR21, 0x48, URZ ;  /* 0x0000004815197890 */ /* 0x000fe4000fffe0ff */
[----:B------:R-:W-:Y:S02]  /*4470*/  UIADD3 UR17, UPT, UPT, UR21, 0x50, URZ ;  /* 0x0000005015117890 */ /* 0x000fe4000fffe0ff */
[----:B------:R-:W-:Y:S02]  /*4480*/  UPRMT UR37, UR47, 0x654, UR37 ;  /* 0x000006542f257896 */ /* 0x000fe40008000025 */
[----:B------:R-:W-:-:S02]  /*4490*/  USHF.R.U32.HI UR39, URZ, UR49, UR6 ;  /* 0x00000031ff277299 */ /* 0x000fc40008011606 */
[----:B--2---:R-:W-:Y:S02]  /*44a0*/  USHF.R.U32.HI UR38, URZ, UR41, UR38 ;  /* 0x00000029ff267299 */ /* 0x004fe40008011626 */
[----:B------:R-:W-:-:S11]  /*44b0*/  UISETP.NE.AND UP2, UPT, UR4, 0x1, UPT ;  /* 0x000000010400788c */ /* 0x000fd6000bf45270 */
.L_x_85:
[C---:B------:R-:W-:Y:S02]  /*44c0*/  LEA R12, R14.reuse, UR21, 0x3 ;  /* 0x000000150e0c7c11 */ /* 0x040fe4000f8e18ff */
[----:B------:R-:W-:Y:S02]  /*44d0*/  SHF.L.U32 R0, R13, 0x1f, RZ ;  /* 0x0000001f0d007819 */ /* 0x000fe400000006ff */
[----:B------:R-:W-:Y:S02]  /*44e0*/  LEA R8, R14, UR21, 0x4 ;  /* 0x000000150e087c11 */ /* 0x000fe4000f8e20ff */
[----:B--2---:R-:W2:Y:S02]  /*44f0*/  SYNCS.PHASECHK.TRANS64.TRYWAIT P0, [R12+URZ+0x90], R0 ;  /* 0x000090000c0075a7 */ /* 0x004ea400080011ff */
[----:B--2---:R-:W-:Y:S05]  /*4500*/  @!P0 BRA `(.L_x_75) ;  /* 0x0000004800d48947 */ /* 0x004fea0003800000 */
.L_x_165:
[----:B------:R-:W3:Y:S01]  /*4510*/  LDS.128 R8, [R8+0x120] ;  /* 0x0001200008087984 */ /* 0x000ee20000000c00 */
[----:B------:R-:W-:Y:S01]  /*4520*/  UISETP.GE.AND UP0, UPT, UR42, 0x1, UPT ;  /* 0x000000012a00788c */ /* 0x000fe2000bf06270 */
[----:B------:R-:W-:Y:S01]  /*4530*/  @!PT LDS RZ, [RZ] ;  /* 0x00000000fffff984 */ /* 0x000fe20000000800 */
[----:B------:R-:W-:Y:S01]  /*4540*/  @!PT LDS RZ, [RZ] ;  /* 0x00000000fffff984 */ /* 0x000fe20000000800 */
[----:B------:R-:W-:Y:S01]  /*4550*/  @!PT LDS RZ, [RZ] ;  /* 0x00000000fffff984 */ /* 0x000fe20000000800 */
[----:B------:R-:W-:Y:S01]  /*4560*/  @!PT LDS RZ, [RZ] ;  /* 0x00000000fffff984 */ /* 0x000fe20000000800 */
[----:B------:R1:W-:Y:S06]  /*4570*/  MEMBAR.ALL.CTA ;  /* 0x0000000000007992 */ /* 0x0003ec0000008000 */
[----:B-1----:R-:W1:Y:S01]  /*4580*/  FENCE.VIEW.ASYNC.S ;  /* 0x00000000000073c6 */ /* 0x002e620000000000 */
[----:B---3--:R-:W-:Y:S11]  /*4590*/  LOP3.LUT P0, RZ, R10, 0x1, RZ, 0xc0, !PT ;  /* 0x000000010aff7812 */ /* 0x008ff6000780c0ff */
[----:B------:R-:W-:Y:S02]  /*45a0*/  @!UPT UIADD3 URZ, UPT, UPT, URZ, URZ, URZ ;  /* 0x000000fffffff290 */ /* 0x000fe4000fffe0ff */
[----:B-1----:R-:W-:Y:S01]  /*45b0*/  VOTEU.ANY UP1, P0 ;  /* 0x0000000000ff7886 */ /* 0x002fe20000020100 */
[----:B------:R-:W-:Y:S11]  /*45c0*/  PLOP3.LUT P0, PT, PT, PT, UP1, 0x80, 0x8 ;  /* 0x000000000008781c */ /* 0x000ff60003f0f018 */
[----:B------:R-:W-:Y:S02]  /*45d0*/  @!UPT UIADD3 URZ, UPT, UPT, URZ, URZ, URZ ;  /* 0x000000fffffff290 */ /* 0x000fe4000fffe0ff */
[----:B--2---:R-:W-:Y:S02]  /*45e0*/  @P0 SHF.R.U32.HI R0, RZ, 0x10, R9 ;  /* 0x00000010ff000819 */ /* 0x004fe40000011609 */
[----:B------:R-:W-:Y:S02]  /*45f0*/  @P0 MOV R6, R8 ;  /* 0x0000000800060202 */ /* 0x000fe40000000f00 */
[----:B------:R-:W-:Y:S01]  /*4600*/  @P0 R2UR UR4, R0 ;  /* 0x00000000000402ca */ /* 0x000fe200000e0000 */
[----:B------:R-:W-:Y:S01]  /*4610*/  VIADD R0, R12, 0xa0 ;  /* 0x000000a00c007836 */ /* 0x000fe20000000000 */
[----:B------:R-:W-:Y:S02]  /*4620*/  @P0 LOP3.LUT R8, R9, 0xffff, RZ, 0xc0, !PT ;  /* 0x0000ffff09080812 */ /* 0x000fe400078ec0ff */
[----:B------:R-:W-:Y:S02]  /*4630*/  @P0 R2UR UR6, R6 ;  /* 0x00000000060602ca */ /* 0x000fe400000e0000 */
[----:B------:R-:W-:Y:S02]  /*4640*/  PRMT R0, RZ, 0x654, R0 ;  /* 0x00000654ff007816 */ /* 0x000fe40000000000 */
[----:B------:R-:W-:Y:S02]  /*4650*/  @P0 R2UR UR5, R8 ;  /* 0x00000000080502ca */ /* 0x000fe400000e0000 */
[----:B------:R1:W-:Y:S03]  /*4660*/  SYNCS.ARRIVE.TRANS64.RED.A1T0 RZ, [R0+URZ], RZ ;  /* 0x000000ff00ff79a7 */ /* 0x0003e600081004ff */
[----:B------:R-:W-:Y:S04]  /*4670*/  @UP1 UMOV UR29, UR4 ;  /* 0x00000004001d1c82 */ /* 0x000fe80008000000 */
[----:B------:R-:W-:Y:S04]  /*4680*/  @UP1 UMOV UR14, UR6 ;  /* 0x00000006000e1c82 */ /* 0x000fe80008000000 */
[----:B------:R-:W-:Y:S01]  /*4690*/  @UP1 UMOV UR13, UR5 ;  /* 0x00000005000d1c82 */ /* 0x000fe20008000000 */
[----:B------:R-:W-:Y:S05]  /*46a0*/  BRA.U !UP0, `(.L_x_76) ;  /* 0x0000000108a47547 */ /* 0x000fea000b800000 */
[----:B------:R-:W-:Y:S02]  /*46b0*/  UIMAD.WIDE.U32 UR18, UR13, UR51, URZ ;  /* 0x000000330d1272a5 */ /* 0x000fe4000f8e00ff */
[----:B------:R-:W-:Y:S02]  /*46c0*/  UIMAD.WIDE.U32 UR26, UR14, UR48, URZ ;  /* 0x000000300e1a72a5 */ /* 0x000fe4000f8e00ff */
[----:B------:R-:W-:Y:S02]  /*46d0*/  USEL UR4, UR30, UR38, !UP5 ;  /* 0x000000261e047287 */ /* 0x000fe4000e800000 */
[----:B------:R-:W-:Y:S02]  /*46e0*/  USEL UR7, UR31, UR39, !UP6 ;  /* 0x000000271f077287 */ /* 0x000fe4000f000000 */
[----:B------:R-:W-:Y:S02]  /*46f0*/  UIMAD.WIDE.U32 UR8, UR4, UR22, URZ ;  /* 0x00000016040872a5 */ /* 0x000fe4000f8e00ff */
[----:B------:R-:W-:Y:S01]  /*4700*/  UIMAD.WIDE.U32 UR10, UR7, UR22, URZ ;  /* 0x00000016070a72a5 */ /* 0x000fe2000f8e00ff */
[----:B------:R-:W-:Y:S02]  /*4710*/  UMOV UR5, UR19 ;  /* 0x0000001300057c82 */ /* 0x000fe40008000000 */
[----:B------:R-:W-:Y:S03]  /*4720*/  USHF.R.U32.HI UR6, URZ, UR41, UR5 ;  /* 0x00000029ff067299 */ /* 0x000fe60008011605 */
[----:B------:R-:W-:Y:S01]  /*4730*/  UMOV UR5, UR27 ;  /* 0x0000001b00057c82 */ /* 0x000fe20008000000 */
[----:B------:R-:W-:Y:S02]  /*4740*/  USEL UR6, UR13, UR6, !UP5 ;  /* 0x000000060d067287 */ /* 0x000fe4000e800000 */
[----:B------:R-:W-:Y:S03]  /*4750*/  USHF.R.U32.HI UR12, URZ, UR49, UR5 ;  /* 0x00000031ff0c7299 */ /* 0x000fe60008011605 */
[----:B------:R-:W-:Y:S02]  /*4760*/  UMOV UR5, UR9 ;  /* 0x0000000900057c82 */ /* 0x000fe40008000000 */
[----:B------:R-:W-:Y:S03]  /*4770*/  @UP4 USHF.R.U32.HI UR4, URZ, UR23, UR5 ;  /* 0x00000017ff044299 */ /* 0x000fe60008011605 */
[----:B------:R-:W-:Y:S01]  /*4780*/  UMOV UR5, UR11 ;  /* 0x0000000b00057c82 */ /* 0x000fe20008000000 */
[----:B------:R-:W-:Y:S02]  /*4790*/  UIMAD UR4, UR42, UR4, URZ ;  /* 0x000000042a0472a4 */ /* 0x000fe4000f8e02ff */
[----:B------:R-:W-:Y:S02]  /*47a0*/  @UP4 USHF.R.U32.HI UR7, URZ, UR23, UR5 ;  /* 0x00000017ff074299 */ /* 0x000fe40008011605 */
[----:B------:R-:W-:Y:S02]  /*47b0*/  UIMAD.WIDE.U32 UR10, UR6, UR22, URZ ;  /* 0x00000016060a72a5 */ /* 0x000fe4000f8e00ff */
[----:B------:R-:W-:Y:S02]  /*47c0*/  USEL UR5, UR14, UR12, !UP6 ;  /* 0x0000000c0e057287 */ /* 0x000fe4000f000000 */
[----:B------:R-:W-:Y:S02]  /*47d0*/  UIMAD UR8, UR42, UR7, URZ ;  /* 0x000000072a0872a4 */ /* 0x000fe4000f8e02ff */
[----:B------:R-:W-:Y:S03]  /*47e0*/  UISETP.GE.AND UP0, UPT, UR6, UR4, UPT ;  /* 0x000000040600728c */ /* 0x000fe6000bf06270 */
[----:B------:R-:W-:Y:S01]  /*47f0*/  UMOV UR4, UR11 ;  /* 0x0000000b00047c82 */ /* 0x000fe20008000000 */
[----:B------:R-:W-:Y:S02]  /*4800*/  UISETP.GE.OR UP0, UPT, UR5, UR8, UP0 ;  /* 0x000000080500728c */ /* 0x000fe40008706670 */
[----:B------:R-:W-:Y:S02]  /*4810*/  USHF.R.U32.HI UR4, URZ, UR23, UR4 ;  /* 0x00000017ff047299 */ /* 0x000fe40008011604 */
[----:B------:R-:W-:Y:S02]  /*4820*/  UIMAD.WIDE.U32 UR8, UR5, UR22, URZ ;  /* 0x00000016050872a5 */ /* 0x000fe4000f8e00ff */
[----:B------:R-:W-:Y:S04]  /*4830*/  USEL UR10, UR6, UR4, !UP4 ;  /* 0x00000004060a7287 */ /* 0x000fe8000e000000 */
[----:B------:R-:W-:Y:S01]  /*4840*/  UIADD3 UR11, UPT, UPT, -UR10, URZ, URZ ;  /* 0x000000ff0a0b7290 */ /* 0x000fe2000fffe1ff */
[----:B------:R-:W-:Y:S02]  /*4850*/  @!UP0 UMOV UR4, UR9 ;  /* 0x0000000900048c82 */ /* 0x000fe40008000000 */
[----:B------:R-:W-:Y:S02]  /*4860*/  @!UP0 USHF.R.U32.HI UR4, URZ, UR23, UR4 ;  /* 0x00000017ff048299 */ /* 0x000fe40008011604 */
[----:B------:R-:W-:Y:S02]  /*4870*/  UIMAD UR8, UR42, UR11, UR6 ;  /* 0x0000000b2a0872a4 */ /* 0x000fe4000f8e0206 */
[----:B------:R-:W-:Y:S04]  /*4880*/  @!UP0 USEL UR4, UR5, UR4, !UP4 ;  /* 0x0000000405048287 */ /* 0x000fe8000e000000 */
[----:B------:R-:W-:Y:S02]  /*4890*/  @!UP0 UIMAD UR8, UR7, UR8, UR4 ;  /* 0x00000008070882a4 */ /* 0x000fe4000f8e0204 */
[----:B------:R-:W-:Y:S02]  /*48a0*/  @!UP0 UIADD3 UR9, UPT, UPT, UR10, -UR4, URZ ;  /* 0x800000040a098290 */ /* 0x000fe4000fffe0ff */
[----:B------:R-:W-:Y:S02]  /*48b0*/  UIADD3 UR4, UPT, UPT, -UR5, URZ, URZ ;  /* 0x000000ff05047290 */ /* 0x000fe4000fffe1ff */
[----:B------:R-:W-:Y:S02]  /*48c0*/  UIADD3 UR7, UPT, UPT, -UR6, URZ, URZ ;  /* 0x000000ff06077290 */ /* 0x000fe4000fffe1ff */
[----:B------:R-:W-:Y:S02]  /*48d0*/  @!UP0 UIMAD UR6, UR9, UR42, UR5 ;  /* 0x0000002a090682a4 */ /* 0x000fe4000f8e0205 */
[----:B------:R-:W-:Y:S02]  /*48e0*/  UIMAD UR14, UR15, UR4, UR14 ;  /* 0x000000040f0e72a4 */ /* 0x000fe4000f8e020e */
[----:B------:R-:W-:Y:S01]  /*48f0*/  UIMAD UR13, UR50, UR7, UR13 ;  /* 0x00000007320d72a4 */ /* 0x000fe2000f8e020d */
[----:B------:R-:W-:Y:S02]  /*4900*/  @!UP0 UMOV UR5, UR8 ;  /* 0x0000000800058c82 */ /* 0x000fe40008000000 */
[----:B------:R-:W-:Y:S02]  /*4910*/  UIMAD UR14, UR5, UR15, UR14 ;  /* 0x0000000f050e72a4 */ /* 0x000fe4000f8e020e */
[----:B------:R-:W-:Y:S11]  /*4920*/  UIMAD UR13, UR6, UR50, UR13 ;  /* 0x00000032060d72a4 */ /* 0x000ff6000f8e020d */
[----:B------:R-:W-:Y:S01]  /*4930*/  @!UPT UIADD3 URZ, UPT, UPT, URZ, URZ, URZ ;  /* 0x000000fffffff290 */ /* 0x000fe2000fffe0ff */
.L_x_76:
[----:B------:R-:W2:Y:S01]  /*4940*/  @!UP2 LDCU.128 UR8, c[0x0][0xb10] ;  /* 0x00016200ff08a7ac */ /* 0x000ea20008000c00 */
[C---:B----4-:R-:W-:Y:S02]  /*4950*/  ISETP.NE.U32.AND P1, PT, R4.reuse, RZ, PT ;  /* 0x000000ff0400720c */ /* 0x050fe40003f25070 */
[----:B------:R-:W-:Y:S02]  /*4960*/  ISETP.NE.U32.AND P0, PT, R4, RZ, PT ;  /* 0x000000ff0400720c */ /* 0x000fe40003f05070 */
[C---:B------:R-:W-:Y:S02]  /*4970*/  ISETP.NE.AND.EX P1, PT, R5.reuse, RZ, PT, P1 ;  /* 0x000000ff0500720c */ /* 0x040fe40003f25310 */
[----:B------:R-:W-:Y:S01]  /*4980*/  ISETP.NE.AND.EX P0, PT, R5, RZ, PT, P0 ;  /* 0x000000ff0500720c */ /* 0x000fe20003f05300 */
[----:B------:R-:W3:Y:S01]  /*4990*/  @!UP2 LDCU UR5, c[0x0][0xb0c] ;  /* 0x00016180ff05a7ac */ /* 0x000ee20008000800 */
[----:B------:R-:W-:Y:S01]  /*49a0*/  SHF.L.U32 R9, R15, 0x1f, RZ ;  /* 0x0000001f0f097819 */ /* 0x000fe200000006ff */
[----:B------:R-:W-:Y:S02]  /*49b0*/  USHF.L.U32 UR35, UR16, 0x6, URZ ;  /* 0x0000000610237899 */ /* 0x000fe400080006ff */
[----:B------:R-:W-:Y:S02]  /*49c0*/  USHF.L.U32 UR34, UR20, 0x7, URZ ;  /* 0x0000000714227899 */ /* 0x000fe400080006ff */
[----:B--2---:R-:W-:Y:S07]  /*49d0*/  UIMAD.WIDE.U32 UR6, UR14, UR8, URZ ;  /* 0x000000080e0672a5 */ /* 0x004fee000f8e00ff */
[----:B------:R-:W-:Y:S01]  /*49e0*/  @!UP2 UMOV UR4, UR7 ;  /* 0x000000070004ac82 */ /* 0x000fe20008000000 */
[----:B---3--:R-:W-:Y:S02]  /*49f0*/  @!UP2 UISETP.NE.AND UP0, UPT, UR5, 0x1, UPT ;  /* 0x000000010500a88c */ /* 0x008fe4000bf05270 */
[----:B------:R-:W-:Y:S02]  /*4a00*/  @!UP2 USHF.R.U32.HI UR4, URZ, UR9, UR4 ;  /* 0x00000009ff04a299 */ /* 0x000fe40008011604 */
[----:B------:R-:W-:Y:S02]  /*4a10*/  UIMAD.WIDE.U32 UR6, UR13, UR11, URZ ;  /* 0x0000000b0d0672a5 */ /* 0x000fe4000f8e00ff */
[----:B------:R-:W-:Y:S02]  /*4a20*/  @!UP2 USEL UR8, UR14, UR4, !UP0 ;  /* 0x000000040e08a287 */ /* 0x000fe4000c000000 */
[----:B------:R-:W-:Y:S03]  /*4a30*/  @!UP2 UISETP.NE.AND UP0, UPT, UR10, 0x1, UPT ;  /* 0x000000010a00a88c */ /* 0x000fe6000bf05270 */
[----:B------:R-:W-:Y:S02]  /*4a40*/  @!UP2 UMOV UR6, UR7 ;  /* 0x000000070006ac82 */ /* 0x000fe40008000000 */
[----:B------:R-:W2:Y:S02]  /*4a50*/  @!UP2 LDCU UR4, c[0x0][0xb20] ;  /* 0x00016400ff04a7ac */ /* 0x000ea40008000800 */
[----:B--2---:R-:W-:Y:S04]  /*4a60*/  @!UP2 USHF.R.U32.HI UR6, URZ, UR4, UR6 ;  /* 0x00000004ff06a299 */ /* 0x004fe80008011606 */
[----:B------:R-:W-:Y:S04]  /*4a70*/  @!UP2 USEL UR6, UR13, UR6, !UP0 ;  /* 0x000000060d06a287 */ /* 0x000fe8000c000000 */
[----:B------:R-:W-:Y:S02]  /*4a80*/  @!UP2 UIADD3 UR4, UPT, UPT, -UR8, UR6, URZ ;  /* 0x000000060804a290 */ /* 0x000fe4000fffe1ff */
[----:B------:R-:W-:Y:S02]  /*4a90*/  @!UP2 UIADD3 UR6, UPT, UPT, UR8, -UR6, URZ ;  /* 0x800000060806a290 */ /* 0x000fe4000fffe0ff */
[----:B------:R-:W-:Y:S02]  /*4aa0*/  @!UP2 UIMAD UR14, UR4, UR5, UR14 ;  /* 0x00000005040ea2a4 */ /* 0x000fe4000f8e020e */
[----:B------:R-:W-:Y:S01]  /*4ab0*/  @!UP2 UIMAD UR13, UR6, UR10, UR13 ;  /* 0x0000000a060da2a4 */ /* 0x000fe2000f8e020d */
[----:B------:R-:W-:Y:S11]  /*4ac0*/  BRA.U UP3, `(.L_x_77) ;  /* 0x0000000103107547 */ /* 0x000ff6000b800000 */
[----:B------:R-:W-:Y:S04]  /*4ad0*/  MOV R6, UR40 ;  /* 0x0000002800067c02 */ /* 0x000fe80008000f00 */
[----:B------:R-:W-:Y:S04]  /*4ae0*/  SHF.L.U32 R6, R6, 0x1f, RZ ;  /* 0x0000001f06067819 */ /* 0x000fe800000006ff */
[----:B------:R-:W2:Y:S02]  /*4af0*/  SYNCS.PHASECHK.TRANS64.TRYWAIT P2, [UR21+0x88], R6 ;  /* 0x00008806ff0075a7 */ /* 0x000ea40008041115 */
[----:B--2---:R-:W-:Y:S05]  /*4b00*/  @!P2 BRA `(.L_x_78) ;  /* 0x000000440068a947 */ /* 0x004fea0003800000 */
.L_x_77:
[----:B------:R-:W-:Y:S05]  /*4b10*/  @!P1 BRA `(.L_x_79) ;  /* 0x0000000000309947 */ /* 0x000fea0003800000 */
[----:B------:R-:W-:Y:S01]  /*4b20*/  ISETP.NE.U32.AND P1, PT, R2, RZ, PT ;  /* 0x000000ff0200720c */ /* 0x000fe20003f25070 */
[----:B------:R-:W2:Y:S01]  /*4b30*/  LDCU.64 UR4, c[0x0][0x358] ;  /* 0x00006b00ff0477ac */ /* 0x000ea20008000a00 */
[----:B------:R-:W-:Y:S02]  /*4b40*/  IMAD.MOV.U32 R45, RZ, RZ, 0x1 ;  /* 0x00000001ff2d7424 */ /* 0x000fe400078e00ff */
[----:B------:R-:W-:Y:S11]  /*4b50*/  ISETP.NE.AND.EX P1, PT, R3, RZ, PT, P1 ;  /* 0x000000ff0300720c */ /* 0x000ff60003f25310 */
[----:B------:R-:W-:Y:S02]  /*4b60*/  @!UPT UIADD3 URZ, UPT, UPT, URZ, URZ, URZ ;  /* 0x000000fffffff290 */ /* 0x000fe4000fffe0ff */
[----:B------:R-:W3:Y:S01]  /*4b70*/  @P1 LDC.64 R10, c[0x0][0x888] ;  /* 0x00022200ff0a1b82 */ /* 0x000ee20000000a00 */
[----:B-1----:R-:W-:Y:S04]  /*4b80*/  @P1 IMAD R0, R4, UR36, RZ ;  /* 0x0000002404001c24 */ /* 0x002fe8000f8e02ff */
[----:B---3--:R-:W-:Y:S04]  /*4b90*/  @P1 IMAD.WIDE R10, R0, 0x4, R10 ;  /* 0x00000004000a1825 */ /* 0x008fe800078e020a */
[----:B------:R-:W-:Y:S01]  /*4ba0*/  HFMA2 R0, -RZ, RZ, 0, 5.9604644775390625e-08 ;  /* 0x00000001ff007431 */ /* 0x000fe200000001ff */
[----:B--2--5:R2:W5:Y:S04]  /*4bb0*/  @P1 LDG.E R27, desc[UR4][R10.64] ;  /* 0x000000040a1b1981 */ /* 0x024568000c1e1900 */
[----:B------:R-:W-:Y:S01]  /*4bc0*/  @!P1 PRMT R45, R0, 0x7610, R45 ;  /* 0x00007610002d9816 */ /* 0x000fe2000000002d */
[----:B--2---:R-:W3:Y:S06]  /*4bd0*/  @!P1 LDC R27, c[0x0][0x880] ;  /* 0x00022000ff1b9b82 */ /* 0x004eec0000000800 */
.L_x_79:
[----:B---3-5:R-:W-:Y:S01]  /*4be0*/  @!P0 FSETP.EQ.AND P1, PT, R27, RZ, PT ;  /* 0x000000ff1b00820b */ /* 0x028fe20003f22000 */
[----:B------:R-:W-:Y:S01]  /*4bf0*/  @!UPT UIADD3 URZ, UPT, UPT, URZ, URZ, URZ ;  /* 0x000000fffffff290 */ /* 0x000fe2000fffe0ff */
[----:B------:R-:W-:Y:S11]  /*4c00*/  @!P0 BRA `(.L_x_80) ;  /* 0x0000000000188947 */ /* 0x000ff60003800000 */
[----:B------:R-:W-:Y:S02]  /*4c10*/  LOP3.LUT P0, RZ, R45, 0xff, RZ, 0xc0, !PT ;  /* 0x000000ff2dff7812 */ /* 0x000fe4000780c0ff */
[----:B------:R-:W-:Y:S04]  /*4c20*/  ISETP.NE.U32.AND P1, PT, R2, RZ, PT ;  /* 0x000000ff0200720c */ /* 0x000fe80003f25070 */
[----:B------:R-:W-:Y:S04]  /*4c30*/  ISETP.NE.AND.EX P1, PT, R3, RZ, PT, P1 ;  /* 0x000000ff0300720c */ /* 0x000fe80003f25310 */
[----:B------:R-:W-:Y:S03]  /*4c40*/  PLOP3.LUT P1, PT, P1, PT, PT, 0x8, 0x80 ;  /* 0x000000000080781c */ /* 0x000fe60000f2e170 */
[----:B------:R-:W-:Y:S11]  /*4c50*/  @P0 FSETP.EQ.AND P1, PT, R27, RZ, PT ;  /* 0x000000ff1b00020b */ /* 0x000ff60003f22000 */
[----:B------:R-:W-:Y:S02]  /*4c60*/  @!UPT UIADD3 URZ, UPT, UPT, URZ, URZ, URZ ;  /* 0x000000fffffff290 */ /* 0x000fe4000fffe0ff */
.L_x_80:
[----:B------:R-:W2:Y:S01]  /*4c70*/  SYNCS.PHASECHK.TRANS64.TRYWAIT P2, [UR21+0x60], R9 ;  /* 0x00006009ff0075a7 */ /* 0x000ea20008041115 */
[----:B------:R-:W-:Y:S04]  /*4c80*/  ELECT P0, URZ, PT ;  /* 0x0000000000ff782f */ /* 0x000fe80003800000 */
[----:B------:R-:W-:Y:S11]  /*4c90*/  PLOP3.LUT P1, PT, P1, P0, PT, 0xf2, 0x2f ;  /* 0x00000000002f781c */ /* 0x000ff60000f21e72 */
[----:B------:R-:W-:Y:S02]  /*4ca0*/  @!UPT UIADD3 URZ, UPT, UPT, URZ, URZ, URZ ;  /* 0x000000fffffff290 */ /* 0x000fe4000fffe0ff */
[----:B------:R-:W-:Y:S05]  /*4cb0*/  @!P1 IADD3 R8, P0, PT, R16, 0x580, RZ ;  /* 0x0000058010089810 */ /* 0x000fea0007f1e0ff */
[----:B-1----:R-:W-:Y:S01]  /*4cc0*/  @!P1 IMAD.X R6, RZ, RZ, R17, P0 ;  /* 0x000000ffff069224 */ /* 0x002fe200000e0611 */
[----:B--2---:R-:W-:Y:S07]  /*4cd0*/  @!P2 BRA `(.L_x_81) ;  /* 0x00000044000ca947 */ /* 0x004fee0003800000 */
.L_x_168:
[----:B------:R-:W-:Y:S01]  /*4ce0*/  @!P1 R2UR UR5, R8 ;  /* 0x00000000080592ca */ /* 0x000fe200000e0000 */
[----:B------:R-:W-:Y:S01]  /*4cf0*/  VOTEU.ALL UP0, P1 ;  /* 0x0000000000ff7886 */ /* 0x000fe20000800000 */
[----:B------:R-:W-:Y:S01]  /*4d00*/  @!P1 R2UR UR4, R6 ;  /* 0x00000000060492ca */ /* 0x000fe200000e0000 */
[----:B-1----:R-:W-:Y:S01]  /*4d10*/  @!P1 IMAD.MOV.U32 R0, RZ, RZ, 0x1000 ;  /* 0x00001000ff009424 */ /* 0x002fe200078e00ff */
[----:B------:R-:W-:Y:S01]  /*4d20*/  UMOV UR8, 0x0 ;  /* 0x0000000000087882 */ /* 0x000fe20000000000 */
[----:B------:R-:W-:Y:S01]  /*4d30*/  UMOV UR9, 0x10000000 ;  /* 0x1000000000097882 */ /* 0x000fe20000000000 */
[----:B------:R-:W-:Y:S01]  /*4d40*/  @!UP0 UIADD3 UR32, UPT, UPT, UR21, 0x200, URZ ;  /* 0x0000020015208890 */ /* 0x000fe2000fffe0ff */
[----:B------:R-:W-:Y:S01]  /*4d50*/  @!P1 IADD3 R8, P0, PT, R16, 0x580, RZ ;  /* 0x0000058010089810 */ /* 0x000fe20007f1e0ff */
[----:B------:R-:W-:Y:S01]  /*4d60*/  VOTEU.ALL UP0, P1 ;  /* 0x0000000000ff7886 */ /* 0x000fe20000800000 */
[----:B------:R-:W-:Y:S03]  /*4d70*/  UPRMT UR6, UR47, 0x654, UR33 ;  /* 0x000006542f067896 */ /* 0x000fe60008000021 */
[----:B------:R-:W-:Y:S02]  /*4d80*/  @!P1 IMAD.X R6, RZ, RZ, R17, P0 ;  /* 0x000000ffff069224 */ /* 0x000fe400000e0611 */
[----:B------:R-:W-:Y:S02]  /*4d90*/  IMAD.U32 R10, RZ, RZ, UR5 ;  /* 0x00000005ff0a7e24 */ /* 0x000fe4000f8e00ff */
[----:B------:R-:W-:Y:S03]  /*4da0*/  IMAD.U32 R11, RZ, RZ, UR4 ;  /* 0x00000004ff0b7e24 */ /* 0x000fe6000f8e00ff */
[----:B------:R-:W-:Y:S02]  /*4db0*/  @!P1 R2UR UR4, R10 ;  /* 0x000000000a0492ca */ /* 0x000fe400000e0000 */
[----:B------:R-:W-:Y:S11]  /*4dc0*/  @!P1 R2UR UR5, R11 ;  /* 0x000000000b0592ca */ /* 0x000ff600000e0000 */
[----:B------:R-:W-:Y:S02]  /*4dd0*/  @!UPT UIADD3 URZ, UPT, UPT, URZ, URZ, URZ ;  /* 0x000000fffffff290 */ /* 0x000fe4000fffe0ff */
[----:B------:R1:W-:Y:S01]  /*4de0*/  @!UP0 UTMALDG.3D [UR32], [UR4], desc[UR8] ;  /* 0x00000820040085b4 */ /* 0x0003e20008011000 */
[----:B------:R1:W-:Y:S01]  /*4df0*/  @!P1 SYNCS.ARRIVE.TRANS64.RED.A0TR RZ, [UR21+0x40], R0 ;  /* 0x00004000ffff99a7 */ /* 0x0003e20008300415 */
[----:B------:R-:W-:Y:S01]  /*4e00*/  SYNCS.ARRIVE.TRANS64.RED.A1T0 RZ, [UR6], RZ ;  /* 0x000000ffffff79a7 */ /* 0x000fe20008100406 */
[----:B------:R-:W2:Y:S02]  /*4e10*/  SYNCS.PHASECHK.TRANS64.TRYWAIT P2, [UR21+0x68], R9 ;  /* 0x00006809ff0075a7 */ /* 0x000ea40008041115 */
[----:B-12---:R-:W-:Y:S05]  /*4e20*/  @!P2 BRA `(.L_x_82) ;  /* 0x0000004000d0a947 */ /* 0x006fea0003800000 */
.L_x_170:
        /* <DEDUP_REMOVED lines=8> */
[----:B------:R-:W-:Y:S01]  /*4eb0*/  @!UP0 UIADD3 UR24, UPT, UPT, UR21, 0x1200, URZ ;  /* 0x0000120015188890 */ /* 0x000fe2000fffe0ff */
[----:B------:R-:W-:Y:S01]  /*4ec0*/  VOTEU.ALL UP0, P1 ;  /* 0x0000000000ff7886 */ /* 0x000fe20000800000 */
[----:B------:R-:W-:Y:S01]  /*4ed0*/  UMOV UR27, UR35 ;  /* 0x00000023001b7c82 */ /* 0x000fe20008000000 */
[----:B------:R-:W-:Y:S02]  /*4ee0*/  UMOV UR28, UR36 ;  /* 0x00000024001c7c82 */ /* 0x000fe40008000000 */
[----:B------:R-:W-:Y:S01]  /*4ef0*/  IMAD.U32 R10, RZ, RZ, UR5 ;  /* 0x00000005ff0a7e24 */ /* 0x000fe2000f8e00ff */
[----:B------:R-:W-:Y:S01]  /*4f00*/  UPRMT UR6, UR47, 0x654, UR25 ;  /* 0x000006542f067896 */ /* 0x000fe20008000019 */
[----:B------:R-:W-:Y:S02]  /*4f10*/  IMAD.U32 R11, RZ, RZ, UR4 ;  /* 0x00000004ff0b7e24 */ /* 0x000fe4000f8e00ff */
[----:B------:R-:W-:Y:S01]  /*4f20*/  @!P1 IMAD.X R6, RZ, RZ, R17, P0 ;  /* 0x000000ffff069224 */ /* 0x000fe200000e0611 */
        /* <DEDUP_REMOVED lines=8> */
.L_x_172:
[----:B------:R-:W-:Y:S01]  /*4fb0*/  @!P1 R2UR UR5, R8 ;  /* 0x00000000080592ca */ /* 0x000fe200000e0000 */
[----:B------:R-:W-:Y:S01]  /*4fc0*/  VOTEU.ALL UP0, P1 ;  /* 0x0000000000ff7886 */ /* 0x000fe20000800000 */
[----:B------:R-:W-:Y:S01]  /*4fd0*/  @!P1 R2UR UR4, R6 ;  /* 0x00000000060492ca */ /* 0x000fe200000e0000 */
[----:B-1----:R-:W-:Y:S01]  /*4fe0*/  @!P1 IMAD.MOV.U32 R0, RZ, RZ, 0x1000 ;  /* 0x00001000ff009424 */ /* 0x002fe200078e00ff */
[----:B------:R-:W-:Y:S01]  /*4ff0*/  UMOV UR8, 0x0 ;  /* 0x0000000000087882 */ /* 0x000fe20000000000 */
[----:B------:R-:W-:Y:S01]  /*5000*/  UMOV UR9, 0x10000000 ;  /* 0x1000000000097882 */ /* 0x000fe20000000000 */
[----:B------:R-:W-:Y:S01]  /*5010*/  @!UP0 UIADD3 UR18, UPT, UPT, UR34, 0x40, URZ ;  /* 0x0000004022128890 */ /* 0x000fe2000fffe0ff */
[----:B------:R-:W-:Y:S01]  /*5020*/  VIADD R14, R14, 0x1 ;  /* 0x000000010e0e7836 */ /* 0x000fe20000000000 */
[----:B------:R-:W-:Y:S01]  /*5030*/  @!UP0 UIADD3 UR16, UPT, UPT, UR21, 0x2200, URZ ;  /* 0x0000220015108890 */ /* 0x000fe2000fffe0ff */
[----:B------:R-:W-:Y:S01]  /*5040*/  VOTEU.ALL UP0, P1 ;  /* 0x0000000000ff7886 */ /* 0x000fe20000800000 */
[----:B------:R-:W-:Y:S01]  /*5050*/  UMOV UR19, UR35 ;  /* 0x0000002300137c82 */ /* 0x000fe20008000000 */
[----:B------:R-:W-:Y:S02]  /*5060*/  UMOV UR20, UR36 ;  /* 0x0000002400147c82 */ /* 0x000fe40008000000 */
[----:B------:R-:W-:Y:S01]  /*5070*/  IMAD.U32 R10, RZ, RZ, UR5 ;  /* 0x00000005ff0a7e24 */ /* 0x000fe2000f8e00ff */
[----:B------:R-:W-:Y:S01]  /*5080*/  UPRMT UR6, UR47, 0x654, UR17 ;  /* 0x000006542f067896 */ /* 0x000fe20008000011 */
        /* <DEDUP_REMOVED lines=9> */
.L_x_174:
[----:B------:R-:W-:Y:S01]  /*5120*/  @!P1 IADD3 R6, P0, PT, R16, 0x580, RZ ;  /* 0x0000058010069810 */ /* 0x000fe20007f1e0ff */
[----:B------:R-:W-:Y:S01]  /*5130*/  VOTEU.ALL UP0, P1 ;  /* 0x0000000000ff7886 */ /* 0x000fe20000800000 */
[----:B------:R-:W-:Y:S01]  /*5140*/  UMOV UR6, 0x0 ;  /* 0x0000000000067882 */ /* 0x000fe20000000000 */
[----:B------:R-:W-:Y:S01]  /*5150*/  UMOV UR7, 0x10000000 ;  /* 0x1000000000077882 */ /* 0x000fe20000000000 */
[----:B------:R-:W-:Y:S01]  /*5160*/  @!P1 R2UR UR5, R6 ;  /* 0x00000000060592ca */ /* 0x000fe200000e0000 */
[----:B-1----:R-:W-:Y:S01]  /*5170*/  @!P1 IMAD.X R0, RZ, RZ, R17, P0 ;  /* 0x000000ffff009224 */ /* 0x002fe200000e0611 */
[----:B------:R-:W-:Y:S01]  /*5180*/  @!UP0 UIADD3 UR10, UPT, UPT, UR34, 0x60, URZ ;  /* 0x00000060220a8890 */ /* 0x000fe2000fffe0ff */
[----:B------:R-:W-:Y:S01]  /*5190*/  R2UR UR16, R47 ;  /* 0x000000002f1072ca */ /* 0x000fe200000e0000 */
[----:B------:R-:W-:Y:S01]  /*51a0*/  @!UP0 UIADD3 UR8, UPT, UPT, UR21, 0x3200, URZ ;  /* 0x0000320015088890 */ /* 0x000fe2000fffe0ff */
[----:B------:R-:W-:Y:S01]  /*51b0*/  ISETP.NE.AND P0, PT, R14, 0x2, PT ;  /* 0x000000020e00780c */ /* 0x000fe20003f05270 */
[----:B------:R-:W-:Y:S01]  /*51c0*/  @!UP0 UIADD3 UR9, UPT, UPT, UR21, 0x58, URZ ;  /* 0x0000005815098890 */ /* 0x000fe2000fffe0ff */
[----:B------:R-:W-:Y:S01]  /*51d0*/  @!P1 R2UR UR4, R0 ;  /* 0x00000000000492ca */ /* 0x000fe200000e0000 */
[----:B------:R-:W-:Y:S01]  /*51e0*/  VOTEU.ALL UP0, P1 ;  /* 0x0000000000ff7886 */ /* 0x000fe20000800000 */
[----:B------:R-:W-:Y:S01]  /*51f0*/  UMOV UR11, UR35 ;  /* 0x00000023000b7c82 */ /* 0x000fe20008000000 */
[----:B------:R-:W-:Y:S01]  /*5200*/  UMOV UR12, UR36 ;  /* 0x00000024000c7c82 */ /* 0x000fe20008000000 */
[----:B------:R-:W-:Y:S01]  /*5210*/  SEL R0, RZ, 0x1, P0 ;  /* 0x00000001ff007807 */ /* 0x000fe20000000000 */
[----:B------:R-:W-:Y:S01]  /*5220*/  UIADD3 UR20, UPT, UPT, UR13, UR63, URZ ;  /* 0x0000003f0d147290 */ /* 0x000fe2000fffe0ff */
[----:B------:R-:W-:Y:S01]  /*5230*/  IMAD.U32 R8, RZ, RZ, UR5 ;  /* 0x00000005ff087e24 */ /* 0x000fe2000f8e00ff */
[----:B------:R-:W-:Y:S01]  /*5240*/  LOP3.LUT R15, R15, 0x1, RZ, 0x3c, !PT ;  /* 0x000000010f0f7812 */ /* 0x000fe200078e3cff */
[----:B------:R-:W-:Y:S01]  /*5250*/  UPLOP3.LUT UP3, UPT, UPT, UPT, UPT, 0x80, 0x8 ;  /* 0x000000000008789c */ /* 0x000fe20003f6f070 */
[----:B------:R-:W-:Y:S01]  /*5260*/  LOP3.LUT R13, R13, R0, RZ, 0x3c, !PT ;  /* 0x000000000d0d7212 */ /* 0x000fe200078e3cff */
[----:B------:R-:W-:Y:S01]  /*5270*/  UIADD3 UR16, UPT, UPT, UR14, UR16, URZ ;  /* 0x000000100e107290 */ /* 0x000fe2000fffe0ff */
[----:B------:R-:W-:Y:S01]  /*5280*/  SEL R14, R14, RZ, P0 ;  /* 0x000000ff0e0e7207 */ /* 0x000fe20000000000 */
[----:B------:R-:W-:Y:S01]  /*5290*/  UMOV UR36, UR29 ;  /* 0x0000001d00247c82 */ /* 0x000fe20008000000 */
[----:B------:R-:W-:Y:S01]  /*52a0*/  IMAD.U32 R9, RZ, RZ, UR4 ;  /* 0x00000004ff097e24 */ /* 0x000fe2000f8e00ff */
[----:B------:R-:W-:Y:S04]  /*52b0*/  @!P1 R2UR UR4, R8 ;  /* 0x00000000080492ca */ /* 0x000fe800000e0000 */
[----:B------:R-:W-:Y:S11]  /*52c0*/  @!P1 R2UR UR5, R9 ;  /* 0x00000000090592ca */ /* 0x000ff600000e0000 */
[----:B------:R-:W-:Y:S02]  /*52d0*/  @!UPT UIADD3 URZ, UPT, UPT, URZ, URZ, URZ ;  /* 0x000000fffffff290 */ /* 0x000fe4000fffe0ff */
[----:B------:R2:W-:Y:S01]  /*52e0*/  @!UP0 UTMALDG.3D [UR8], [UR4], desc[UR6] ;  /* 0x00000608040085b4 */ /* 0x0005e20008011000 */
[----:B------:R2:W-:Y:S01]  /*52f0*/  @!P1 SYNCS.ARRIVE.TRANS64.RED.A0TR RZ, [UR21+0x58], R7 ;  /* 0x00005807ffff99a7 */ /* 0x0005e20008300415 */
[----:B------:R-:W-:Y:S01]  /*5300*/  SYNCS.ARRIVE.TRANS64.RED.A1T0 RZ, [UR37], RZ ;  /* 0x000000ffffff79a7 */ /* 0x000fe20008100425 */
[----:B------:R-:W-:Y:S05]  /*5310*/  BRA.U UP1, `(.L_x_85) ;  /* 0xfffffff101687547 */ /* 0x000fea000b83ffff */
[----:B------:R-:W-:-:S04]  /*5320*/  SHF.L.U32 R2, R15, 0x1f, RZ ;  /* 0x0000001f0f027819 */ /* 0x000fc800000006ff */
[----:B------:R-:W1:Y:S02]  /*5330*/  SYNCS.PHASECHK.TRANS64.TRYWAIT P0, [UR21+0x60], R2 ;  /* 0x00006002ff0075a7 */ /* 0x000e640008001115 */
[----:B-1----:R-:W-:Y:S05]  /*5340*/  @!P0 BRA `(.L_x_86) ;  /* 0x0000003c00d08947 */ /* 0x002fea0003800000 */
.L_x_176:
[----:B------:R-:W3:Y:S02]  /*5350*/  SYNCS.PHASECHK.TRANS64.TRYWAIT P0, [UR21+0x68], R2 ;  /* 0x00006802ff0075a7 */ /* 0x000ee40008001115 */
[----:B---3--:R-:W-:Y:S05]  /*5360*/  @!P0 BRA `(.L_x_87) ;  /* 0x0000003c00e08947 */ /* 0x008fea0003800000 */
.L_x_178:
[----:B------:R-:W3:Y:S02]  /*5370*/  SYNCS.PHASECHK.TRANS64.TRYWAIT P0, [UR21+0x70], R2 ;  /* 0x00007002ff0075a7 */ /* 0x000ee40008001115 */
[----:B---3--:R-:W-:Y:S05]  /*5380*/  @!P0 BRA `(.L_x_88) ;  /* 0x0000003c00f08947 */ /* 0x008fea0003800000 */
.L_x_180:
[----:B-1----:R-:W-:-:S07]  /*5390*/  MOV R0, UR21 ;  /* 0x0000001500007c02 */ /* 0x002fce0008000f00 */
.L_x_89:
[----:B-1----:R-:W-:-:S04]  /*53a0*/  SHF.L.U32 R2, R15, 0x1f, RZ ;  /* 0x0000001f0f027819 */ /* 0x002fc800000006ff */
[----:B------:R1:W3:Y:S03]  /*53b0*/  SYNCS.PHASECHK.TRANS64.TRYWAIT P0, [R0+URZ+0x78], R2 ;  /* 0x00007802000075a7 */ /* 0x0002e600080011ff */
[----:B---3--:R-:W-:Y:S05]  /*53c0*/  @!P0 NANOSLEEP.SYNCS 0x989680 ;  /* 0x009896800000895d */ /* 0x008fea0003900000 */
[----:B------:R-:W3:Y:S02]  /*53d0*/  @!P0 SYNCS.PHASECHK.TRANS64 P0, [R0+URZ+0x78], R2 ;  /* 0x00007802000085a7 */ /* 0x000ee400080010ff */
[----:B--23--:R-:W-:Y:S05]  /*53e0*/  @P0 EXIT ;  /* 0x000000000000094d */ /* 0x00cfea0003800000 */
[----:B------:R-:W-:Y:S05]  /*53f0*/  BRA `(.L_x_89) ;  /* 0xfffffffc00e87947 */ /* 0x000fea000383ffff */
.L_x_74:
[----:B------:R-:W-:-:S06]  /*5400*/  UISETP.GE.AND UP0, UPT, UR17, 0x4, UPT ;  /* 0x000000041100788c */ /* 0x000fcc000bf06270 */
[----:B------:R-:W-:-:S13]  /*5410*/  PLOP3.LUT P0, PT, PT, PT, UP0, 0x80, 0x8 ;  /* 0x000000000008781c */ /* 0x000fda0003f0f008 */
[----:B------:R-:W-:Y:S05]  /*5420*/  @!P0 EXIT ;  /* 0x000000000000894d */ /* 0x000fea0003800000 */
[----:B------:R-:W-:Y:S01]  /*5430*/  BAR.SYNC.DEFER_BLOCKING 0x6, 0xa0 ;  /* 0x0182800000007b1d */ /* 0x000fe20000010000 */
[C---:B------:R-:W-:Y:S01]  /*5440*/  IMAD.SHL.U32 R3, R56.reuse, 0x20, RZ ;  /* 0x0000002038037824 */ /* 0x040fe200078e00ff */
[----:B------:R-:W-:Y:S01]  /*5450*/  SHF.R.U32.HI R6, RZ, 0x1, R56 ;  /* 0x00000001ff067819 */ /* 0x000fe20000011638 */
[C---:B------:R-:W-:Y:S01]  /*5460*/  IMAD.SHL.U32 R2, R56.reuse, 0x10, RZ ;  /* 0x0000001038027824 */ /* 0x040fe200078e00ff */
[C---:B------:R-:W-:Y:S01]  /*5470*/  LOP3.LUT P0, RZ, R56.reuse, 0x4, RZ, 0xc0, !PT ;  /* 0x0000000438ff7812 */ /* 0x040fe2000780c0ff */
[C---:B------:R-:W-:Y:S01]  /*5480*/  IMAD.U32 R23, R56.reuse, 0x10000, RZ ;  /* 0x0001000038177824 */ /* 0x040fe200078e00ff */
[----:B------:R-:W-:Y:S01]  /*5490*/  UMOV UR44, 0x400 ;  /* 0x00000400002c7882 */ /* 0x000fe20000000000 */
[----:B------:R-:W1:Y:S01]  /*54a0*/  LDCU.64 UR4, c[0x0][0x890] ;  /* 0x00011200ff0477ac */ /* 0x000e620008000a00 */
[----:B------:R-:W2:Y:S01]  /*54b0*/  LDC.64 R42, c[0x0][0x8b0] ;  /* 0x00022c00ff2a7b82 */ /* 0x000ea20000000a00 */
[----:B------:R-:W-:Y:S01]  /*54c0*/  LOP3.LUT R7, R3, 0xc0, RZ, 0xc0, !PT ;  /* 0x000000c003077812 */ /* 0x000fe200078ec0ff */
[----:B------:R-:W-:Y:S01]  /*54d0*/  IMAD.SHL.U32 R44, R56, 0x4, RZ ;  /* 0x00000004382c7824 */ /* 0x000fe200078e00ff */
[----:B------:R-:W-:Y:S01]  /*54e0*/  ULEA UR44, UR47, UR44, 0x18 ;  /* 0x0000002c2f2c7291 */ /* 0x000fe2000f8ec0ff */
[----:B------:R-:W-:Y:S01]  /*54f0*/  LOP3.LUT R2, R2, 0x600, RZ, 0xc0, !PT ;  /* 0x0000060002027812 */ /* 0x000fe200078ec0ff */
[----:B------:R-:W-:Y:S01]  /*5500*/  IMAD.MOV.U32 R55, RZ, RZ, 0x20 ;  /* 0x00000020ff377424 */ /* 0x000fe200078e00ff */
[----:B------:R-:W-:Y:S01]  /*5510*/  LOP3.LUT R6, R7, 0x8, R6, 0xf8, !PT ;  /* 0x0000000807067812 */ /* 0x000fe200078ef806 */
[----:B------:R-:W-:Y:S01]  /*5520*/  IMAD.MOV.U32 R54, RZ, RZ, 0x1 ;  /* 0x00000001ff367424 */ /* 0x000fe200078e00ff */
[----:B------:R-:W3:Y:S01]  /*5530*/  LDC.64 R40, c[0x0][0x8a8] ;  /* 0x00022a00ff287b82 */ /* 0x000ee20000000a00 */
[----:B------:R-:W-:Y:S01]  /*5540*/  LOP3.LUT R2, R2, 0x20, R3, 0xf8, !PT ;  /* 0x0000002002027812 */ /* 0x000fe200078ef803 */
[----:B------:R-:W-:Y:S01]  /*5550*/  IMAD.MOV.U32 R22, RZ, RZ, RZ ;  /* 0x000000ffff167224 */ /* 0x000fe200078e00ff */
[----:B------:R-:W-:-:S02]  /*5560*/  LOP3.LUT R23, R23, 0x600000, RZ, 0xc0, !PT ;  /* 0x0060000017177812 */ /* 0x000fc400078ec0ff */
[----:B------:R-:W-:Y:S02]  /*5570*/  CS2R R52, SRZ ;  /* 0x0000000000347805 */ /* 0x000fe4000001ff00 */
[----:B------:R-:W-:Y:S01]  /*5580*/  LOP3.LUT R44, R6, 0x18, R44, 0x78, !PT ;  /* 0x00000018062c7812 */ /* 0x000fe200078e782c */
[----:B------:R-:W-:Y:S01]  /*5590*/  IMAD.MOV.U32 R51, RZ, RZ, RZ ;  /* 0x000000ffff337224 */ /* 0x000fe200078e00ff */
[----:B------:R-:W-:Y:S01]  /*55a0*/  LOP3.LUT R2, R2, 0x100, R3, 0xf8, !PT ;  /* 0x0000010002027812 */ /* 0x000fe200078ef803 */
[----:B------:R-:W4:Y:S01]  /*55b0*/  LDS R0, [UR44+0x140] ;  /* 0x0001402cff007984 */ /* 0x000f220008000800 */
[----:B-1----:R-:W-:Y:S01]  /*55c0*/  IMAD.U32 R58, RZ, RZ, UR4 ;  /* 0x00000004ff3a7e24 */ /* 0x002fe2000f8e00ff */
[----:B------:R-:W-:Y:S01]  /*55d0*/  UIADD3 UR4, UPT, UPT, UR44, 0x200, URZ ;  /* 0x000002002c047890 */ /* 0x000fe2000fffe0ff */
[----:B------:R-:W-:Y:S01]  /*55e0*/  LOP3.LUT R44, R2, R44, RZ, 0xfc, !PT ;  /* 0x0000002c022c7212 */ /* 0x000fe200078efcff */
[----:B------:R-:W-:Y:S01]  /*55f0*/  IMAD.U32 R57, RZ, RZ, UR5 ;  /* 0x00000005ff397e24 */ /* 0x000fe2000f8e00ff */
[----:B------:R-:W-:Y:S01]  /*5600*/  LOP3.LUT R56, R56, 0x60, RZ, 0xc0, !PT ;  /* 0x0000006038387812 */ /* 0x000fe200078ec0ff */
[----:B------:R-:W1:Y:S01]  /*5610*/  LDCU UR60, c[0x0][0x370] ;  /* 0x00006e00ff3c77ac */ /* 0x000e620008000800 */
[----:B------:R-:W-:Y:S01]  /*5620*/  SEL R55, R55, 0xffffffe0, !P0 ;  /* 0xffffffe037377807 */ /* 0x000fe20004000000 */
[----:B------:R-:W-:Y:S01]  /*5630*/  IMAD.U32 R49, RZ, RZ, UR4 ;  /* 0x00000004ff317e24 */ /* 0x000fe2000f8e00ff */
[----:B------:R-:W1:Y:S01]  /*5640*/  LDCU UR43, c[0x0][0xb0c] ;  /* 0x00016180ff2b77ac */ /* 0x000e620008000800 */
[----:B------:R-:W1:Y:S01]  /*5650*/  LDCU UR39, c[0x0][0xb30] ;  /* 0x00016600ff2777ac */ /* 0x000e620008000800 */
[----:B------:R-:W1:Y:S01]  /*5660*/  LDCU.64 UR54, c[0x0][0x888] ;  /* 0x00011100ff3677ac */ /* 0x000e620008000a00 */
[----:B------:R-:W1:Y:S01]  /*5670*/  LDCU.64 UR40, c[0x0][0xb28] ;  /* 0x00016500ff2877ac */ /* 0x000e620008000a00 */
[----:B------:R-:W1:Y:S01]  /*5680*/  LDCU.128 UR56, c[0x0][0xb10] ;  /* 0x00016200ff3877ac */ /* 0x000e620008000c00 */
[----:B------:R-:W1:Y:S01]  /*5690*/  LDCU UR53, c[0x0][0x374] ;  /* 0x00006e80ff3577ac */ /* 0x000e620008000800 */
[----:B------:R-:W-:Y:S01]  /*56a0*/  UMOV UR52, URZ ;  /* 0x000000ff00347c82 */ /* 0x000fe20008000000 */
[----:B------:R-:W-:Y:S01]  /*56b0*/  UMOV UR46, URZ ;  /* 0x000000ff002e7c82 */ /* 0x000fe20008000000 */
[----:B-1234-:R-:W-:-:S07]  /*56c0*/  IMAD.IADD R23, R0, 0x1, R23 ;  /* 0x0000000100177824 */ /* 0x01efce00078e0217 */
.L_x_133:
[C---:B------:R-:W-:Y:S02]  /*56d0*/  LEA R3, R51.reuse, UR44, 0x3 ;  /* 0x0000002c33037c11 */ /* 0x040fe4000f8e18ff */
[----:B------:R-:W-:Y:S02]  /*56e0*/  SHF.L.U32 R0, R52, 0x1f, RZ ;  /* 0x0000001f34007819 */ /* 0x000fe400000006ff */
[----:B-1----:R-:W-:Y:S02]  /*56f0*/  LEA R4, R51, UR44, 0x4 ;  /* 0x0000002c33047c11 */ /* 0x002fe4000f8e20ff */
[----:B------:R-:W1:Y:S02]  /*5700*/  SYNCS.PHASECHK.TRANS64.TRYWAIT P0, [R3+URZ+0x90], R0 ;  /* 0x00009000030075a7 */ /* 0x000e6400080011ff */
[----:B-12---:R-:W-:Y:S05]  /*5710*/  @!P0 BRA `(.L_x_90) ;  /* 0x0000003c00248947 */ /* 0x006fea0003800000 */
.L_x_181:
        /* <DEDUP_REMOVED lines=8> */
[----:B--2---:R-:W-:Y:S11]  /*57a0*/  LOP3.LUT P0, RZ, R6, 0x1, RZ, 0xc0, !PT ;  /* 0x0000000106ff7812 */ /* 0x004ff6000780c0ff */
[----:B------:R-:W-:Y:S02]  /*57b0*/  @!UPT UIADD3 URZ, UPT, UPT, URZ, URZ, URZ ;  /* 0x000000fffffff290 */ /* 0x000fe4000fffe0ff */
[----:B---3--:R-:W-:Y:S01]  /*57c0*/  VOTEU.ANY UP1, P0 ;  /* 0x0000000000ff7886 */ /* 0x008fe20000020100 */
[----:B------:R-:W-:Y:S01]  /*57d0*/  PLOP3.LUT P0, PT, PT, PT, UP1, 0x80, 0x8 ;  /* 0x000000000008781c */ /* 0x000fe20003f0f018 */
[----:B------:R-:W-:Y:S11]  /*57e0*/  UP2UR UR62, UPR, URZ, 0x2 ;  /* 0x00000002ff3e7883 */ /* 0x000ff60008000000 */
[----:B------:R-:W-:Y:S01]  /*57f0*/  @!UPT UIADD3 URZ, UPT, UPT, URZ, URZ, URZ ;  /* 0x000000fffffff290 */ /* 0x000fe2000fffe0ff */
[----:B-1----:R-:W-:Y:S02]  /*5800*/  @P0 SHF.R.U32.HI R0, RZ, 0x10, R5 ;  /* 0x00000010ff000819 */ /* 0x002fe40000011605 */
        /* <DEDUP_REMOVED lines=12> */
[----:B------:R-:W2:Y:S01]  /*58d0*/  LDCU UR12, c[0x0][0xb20] ;  /* 0x00016400ff0c77ac */ /* 0x000ea20008000800 */
[----:B------:R-:W-:Y:S02]  /*58e0*/  UIMAD.WIDE.U32 UR4, UR53, UR59, URZ ;  /* 0x0000003b350472a5 */ /* 0x000fe4000f8e00ff */
[----:B------:R-:W-:Y:S02]  /*58f0*/  UIMAD.WIDE.U32 UR6, UR60, UR56, URZ ;  /* 0x000000383c0672a5 */ /* 0x000fe4000f8e00ff */
[----:B------:R-:W-:Y:S02]  /*5900*/  UISETP.NE.AND UP0, UPT, UR58, 0x1, UPT ;  /* 0x000000013a00788c */ /* 0x000fe4000bf05270 */
[----:B------:R-:W-:Y:S02]  /*5910*/  UIMAD.WIDE.U32 UR8, UR37, UR59, URZ ;  /* 0x0000003b250872a5 */ /* 0x000fe4000f8e00ff */
[----:B------:R-:W-:Y:S02]  /*5920*/  UIMAD.WIDE.U32 UR10, UR38, UR56, URZ ;  /* 0x00000038260a72a5 */ /* 0x000fe4000f8e00ff */
[----:B------:R-:W-:Y:S02]  /*5930*/  UISETP.NE.AND UP1, UPT, UR43, 0x1, UPT ;  /* 0x000000012b00788c */ /* 0x000fe4000bf25270 */
[----:B------:R-:W-:Y:S01]  /*5940*/  UISETP.NE.AND UP2, UPT, UR42, 0x1, UPT ;  /* 0x000000012a00788c */ /* 0x000fe2000bf45270 */
[----:B------:R-:W-:Y:S02]  /*5950*/  UMOV UR4, UR5 ;  /* 0x0000000500047c82 */ /* 0x000fe40008000000 */
[----:B--2---:R-:W-:Y:S03]  /*5960*/  USHF.R.U32.HI UR5, URZ, UR12, UR4 ;  /* 0x0000000cff057299 */ /* 0x004fe60008011604 */
[----:B------:R-:W-:Y:S02]  /*5970*/  UMOV UR4, UR7 ;  /* 0x0000000700047c82 */ /* 0x000fe40008000000 */
[----:B------:R-:W-:Y:S02]  /*5980*/  USHF.R.U32.HI UR7, URZ, UR57, UR4 ;  /* 0x00000039ff077299 */ /* 0x000fe40008011604 */
[----:B------:R-:W-:Y:S02]  /*5990*/  USEL UR4, UR53, UR5, !UP0 ;  /* 0x0000000535047287 */ /* 0x000fe4000c000000 */
[----:B------:R-:W-:Y:S01]  /*59a0*/  USEL UR7, UR60, UR7, !UP1 ;  /* 0x000000073c077287 */ /* 0x000fe2000c800000 */
[----:B------:R-:W-:Y:S01]  /*59b0*/  UMOV UR5, UR9 ;  /* 0x0000000900057c82 */ /* 0x000fe20008000000 */
[----:B------:R-:W-:Y:S02]  /*59c0*/  UIMAD.WIDE.U32 UR8, UR4, UR40, URZ ;  /* 0x00000028040872a5 */ /* 0x000fe4000f8e00ff */
[----:B------:R-:W-:Y:S03]  /*59d0*/  USHF.R.U32.HI UR6, URZ, UR12, UR5 ;  /* 0x0000000cff067299 */ /* 0x000fe60008011605 */
[----:B------:R-:W-:Y:S01]  /*59e0*/  UMOV UR5, UR11 ;  /* 0x0000000b00057c82 */ /* 0x000fe20008000000 */
[----:B------:R-:W-:Y:S02]  /*59f0*/  UIMAD.WIDE.U32 UR10, UR7, UR40, URZ ;  /* 0x00000028070a72a5 */ /* 0x000fe4000f8e00ff */
[----:B------:R-:W-:Y:S02]  /*5a00*/  USHF.R.U32.HI UR12, URZ, UR57, UR5 ;  /* 0x00000039ff0c7299 */ /* 0x000fe40008011605 */
[----:B------:R-:W-:Y:S01]  /*5a10*/  USEL UR6, UR37, UR6, !UP0 ;  /* 0x0000000625067287 */ /* 0x000fe2000c000000 */
[----:B------:R-:W-:Y:S02]  /*5a20*/  UMOV UR5, UR9 ;  /* 0x0000000900057c82 */ /* 0x000fe40008000000 */
[----:B------:R-:W-:Y:S01]  /*5a30*/  UMOV UR10, UR11 ;  /* 0x0000000b000a7c82 */ /* 0x000fe20008000000 */
[----:B------:R-:W-:Y:S02]  /*5a40*/  @UP2 USHF.R.U32.HI UR4, URZ, UR41, UR5 ;  /* 0x00000029ff042299 */ /* 0x000fe40008011605 */
[----:B------:R-:W-:Y:S02]  /*5a50*/  @UP2 USHF.R.U32.HI UR7, URZ, UR41, UR10 ;  /* 0x00000029ff072299 */ /* 0x000fe4000801160a */
[----:B------:R-:W-:Y:S02]  /*5a60*/  UIMAD UR4, UR42, UR4, URZ ;  /* 0x000000042a0472a4 */ /* 0x000fe4000f8e02ff */
        /* <DEDUP_REMOVED lines=8> */
[----:B------:R-:W-:Y:S02]  /*5af0*/  USEL UR11, UR6, UR4, !UP2 ;  /* 0x00000004060b7287 */ /* 0x000fe4000d000000 */
[----:B------:R-:W-:Y:S02]  /*5b00*/  UIADD3 UR8, UPT, UPT, -UR5, URZ, URZ ;  /* 0x000000ff05087290 */ /* 0x000fe4000fffe1ff */
[----:B------:R-:W-:Y:S01]  /*5b10*/  UIADD3 UR10, UPT, UPT, -UR11, URZ, URZ ;  /* 0x000000ff0b0a7290 */ /* 0x000fe2000fffe1ff */
[----:B------:R-:W-:Y:S01]  /*5b20*/  @!UP0 UMOV UR4, UR9 ;  /* 0x0000000900048c82 */ /* 0x000fe20008000000 */
[----:B------:R-:W-:Y:S02]  /*5b30*/  UIADD3 UR9, UPT, UPT, -UR6, URZ, URZ ;  /* 0x000000ff06097290 */ /* 0x000fe4000fffe1ff */
[----:B------:R-:W-:Y:S02]  /*5b40*/  @!UP0 USHF.R.U32.HI UR4, URZ, UR41, UR4 ;  /* 0x00000029ff048299 */ /* 0x000fe40008011604 */
[----:B------:R-:W-:Y:S02]  /*5b50*/  UIMAD UR10, UR42, UR10, UR6 ;  /* 0x0000000a2a0a72a4 */ /* 0x000fe4000f8e0206 */
[----:B------:R-:W-:Y:S04]  /*5b60*/  @!UP0 USEL UR4, UR5, UR4, !UP2 ;  /* 0x0000000405048287 */ /* 0x000fe8000d000000 */
[----:B------:R-:W-:Y:S02]  /*5b70*/  @!UP0 UIMAD UR10, UR7, UR10, UR4 ;  /* 0x0000000a070a82a4 */ /* 0x000fe4000f8e0204 */
[----:B------:R-:W-:Y:S02]  /*5b80*/  @!UP0 UIADD3 UR11, UPT, UPT, UR11, -UR4, URZ ;  /* 0x800000040b0b8290 */ /* 0x000fe4000fffe0ff */
[----:B------:R-:W-:Y:S02]  /*5b90*/  UIMAD UR7, UR43, UR8, UR38 ;  /* 0x000000082b0772a4 */ /* 0x000fe4000f8e0226 */
[----:B------:R-:W-:Y:S02]  /*5ba0*/  @!UP0 UIMAD UR6, UR11, UR42, UR5 ;  /* 0x0000002a0b0682a4 */ /* 0x000fe4000f8e0205 */
[----:B------:R-:W-:Y:S01]  /*5bb0*/  UIMAD UR4, UR58, UR9, UR37 ;  /* 0x000000093a0472a4 */ /* 0x000fe2000f8e0225 */
[----:B------:R-:W-:Y:S02]  /*5bc0*/  @!UP0 UMOV UR5, UR10 ;  /* 0x0000000a00058c82 */ /* 0x000fe40008000000 */
[----:B------:R-:W-:Y:S02]  /*5bd0*/  UIMAD UR38, UR5, UR43, UR7 ;  /* 0x0000002b052672a4 */ /* 0x000fe4000f8e0207 */
[----:B------:R-:W-:Y:S11]  /*5be0*/  UIMAD UR37, UR6, UR58, UR4 ;  /* 0x0000003a062572a4 */ /* 0x000ff6000f8e0204 */
[----:B------:R-:W-:Y:S01]  /*5bf0*/  @!UPT UIADD3 URZ, UPT, UPT, URZ, URZ, URZ ;  /* 0x000000fffffff290 */ /* 0x000fe2000fffe0ff */
.L_x_91:
[----:B------:R-:W-:Y:S01]  /*5c00*/  UISETP.NE.AND UP0, UPT, UR39, 0x1, UPT ;  /* 0x000000012700788c */ /* 0x000fe2000bf05270 */
[----:B------:R-:W-:Y:S01]  /*5c10*/  LOP3.LUT P0, RZ, R49, 0x1b0, RZ, 0xc0, !PT ;  /* 0x000001b031ff7812 */ /* 0x000fe2000780c0ff */
[----:B------:R-:W-:Y:S01]  /*5c20*/  USHF.L.U32 UR50, UR16, 0x6, URZ ;  /* 0x0000000610327899 */ /* 0x000fe200080006ff */
[----:B------:R-:W-:Y:S01]  /*5c30*/  BSSY.RECONVERGENT B6, `(.L_x_92) ;  /* 0x0000034000067945 */ /* 0x000fe20003800200 */
[----:B------:R-:W-:Y:S01]  /*5c40*/  USHF.L.U32 UR49, UR20, 0x7, URZ ;  /* 0x0000000714317899 */ /* 0x000fe200080006ff */
[----:B------:R-:W-:Y:S06]  /*5c50*/  IADD3 R51, PT, PT, R51, 0x1, RZ ;  /* 0x0000000133337810 */ /* 0x000fec0007ffe0ff */
[----:B------:R-:W2:Y:S01]  /*5c60*/  @!UP0 LDCU.128 UR12, c[0x0][0xb10] ;  /* 0x00016200ff0c87ac */ /* 0x000ea20008000c00 */
[----:B------:R-:W3:Y:S01]  /*5c70*/  @!UP0 LDCU UR5, c[0x0][0xb0c] ;  /* 0x00016180ff0587ac */ /* 0x000ee20008000800 */
[----:B------:R-:W4:Y:S01]  /*5c80*/  @!UP0 LDCU UR10, c[0x0][0xb20] ;  /* 0x00016400ff0a87ac */ /* 0x000f220008000800 */
[----:B--2---:R-:W-:Y:S02]  /*5c90*/  UIMAD.WIDE.U32 UR8, UR38, UR12, URZ ;  /* 0x0000000c260872a5 */ /* 0x004fe4000f8e00ff */
[----:B------:R-:W-:Y:S02]  /*5ca0*/  UIMAD.WIDE.U32 UR6, UR37, UR15, URZ ;  /* 0x0000000f250672a5 */ /* 0x000fe4000f8e00ff */
[----:B------:R-:W-:Y:S03]  /*5cb0*/  @!UP0 UISETP.NE.AND UP1, UPT, UR14, 0x1, UPT ;  /* 0x000000010e00888c */ /* 0x000fe6000bf25270 */
[----:B------:R-:W-:Y:S01]  /*5cc0*/  @!UP0 UMOV UR4, UR9 ;  /* 0x0000000900048c82 */ /* 0x000fe20008000000 */
[----:B---3--:R-:W-:Y:S02]  /*5cd0*/  @!UP0 UISETP.NE.AND UP2, UPT, UR5, 0x1, UPT ;  /* 0x000000010500888c */ /* 0x008fe4000bf45270 */
[----:B------:R-:W-:Y:S01]  /*5ce0*/  @!UP0 USHF.R.U32.HI UR4, URZ, UR13, UR4 ;  /* 0x0000000dff048299 */ /* 0x000fe20008011604 */
[----:B------:R-:W-:Y:S02]  /*5cf0*/  @!UP0 UMOV UR6, UR7 ;  /* 0x0000000700068c82 */ /* 0x000fe40008000000 */
[----:B----4-:R-:W-:Y:S02]  /*5d00*/  @!UP0 USHF.R.U32.HI UR6, URZ, UR10, UR6 ;  /* 0x0000000aff068299 */ /* 0x010fe40008011606 */
[----:B------:R-:W-:Y:S02]  /*5d10*/  @!UP0 USEL UR7, UR38, UR4, !UP2 ;  /* 0x0000000426078287 */ /* 0x000fe4000d000000 */
[----:B------:R-:W-:Y:S04]  /*5d20*/  @!UP0 USEL UR6, UR37, UR6, !UP1 ;  /* 0x0000000625068287 */ /* 0x000fe8000c800000 */
[----:B------:R-:W-:Y:S02]  /*5d30*/  @!UP0 UIADD3 UR4, UPT, UPT, -UR7, UR6, URZ ;  /* 0x0000000607048290 */ /* 0x000fe4000fffe1ff */
[----:B------:R-:W-:Y:S02]  /*5d40*/  @!UP0 UIADD3 UR6, UPT, UPT, UR7, -UR6, URZ ;  /* 0x8000000607068290 */ /* 0x000fe4000fffe0ff */
[----:B------:R-:W-:Y:S02]  /*5d50*/  @!UP0 UIMAD UR38, UR4, UR5, UR38 ;  /* 0x00000005042682a4 */ /* 0x000fe4000f8e0226 */
[----:B------:R-:W-:Y:S01]  /*5d60*/  @!UP0 UIMAD UR37, UR6, UR14, UR37 ;  /* 0x0000000e062582a4 */ /* 0x000fe2000f8e0225 */
[----:B------:R-:W-:Y:S11]  /*5d70*/  @!P0 BRA `(.L_x_93) ;  /* 0x00000000007c8947 */ /* 0x000ff60003800000 */
[----:B------:R-:W2:Y:S01]  /*5d80*/  LDCU.64 UR8, c[0x4][0x80] ;  /* 0x01001000ff0877ac */ /* 0x000ea20008000a00 */
[----:B------:R-:W-:Y:S01]  /*5d90*/  MOV R2, 0x0 ;  /* 0x0000000000027802 */ /* 0x000fe20000000f00 */
[----:B------:R-:W-:Y:S02]  /*5da0*/  HFMA2 R12, -RZ, RZ, 0, 5.9604644775390625e-08 ;  /* 0x00000001ff0c7431 */ /* 0x000fe400000001ff */
[----:B------:R-:W-:Y:S01]  /*5db0*/  IMAD.MOV.U32 R8, RZ, RZ, 0x70 ;  /* 0x00000070ff087424 */ /* 0x000fe200078e00ff */
[----:B------:R3:W4:Y:S01]  /*5dc0*/  LDC.64 R14, c[0x4][R2] ;  /* 0x01000000020e7b82 */ /* 0x0007220000000a00 */
[----:B------:R-:W1:Y:S01]  /*5dd0*/  LDCU.64 UR6, c[0x4][0x88] ;  /* 0x01001100ff0677ac */ /* 0x000e620008000a00 */
[----:B------:R-:W-:Y:S01]  /*5de0*/  IMAD.MOV.U32 R13, RZ, RZ, RZ ;  /* 0x000000ffff0d7224 */ /* 0x000fe200078e00ff */
[----:B------:R-:W1:Y:S01]  /*5df0*/  LDCU.64 UR4, c[0x4][0x8] ;  /* 0x01000100ff0477ac */ /* 0x000e620008000a00 */
[----:B--2---:R-:W-:Y:S01]  /*5e00*/  MOV R5, UR9 ;  /* 0x0000000900057c02 */ /* 0x004fe20008000f00 */
[----:B------:R-:W-:Y:S01]  /*5e10*/  IMAD.U32 R4, RZ, RZ, UR8 ;  /* 0x00000008ff047e24 */ /* 0x000fe2000f8e00ff */
[----:B-1----:R-:W-:Y:S01]  /*5e20*/  MOV R7, UR7 ;  /* 0x0000000700077c02 */ /* 0x002fe20008000f00 */
[----:B------:R-:W-:Y:S01]  /*5e30*/  IMAD.U32 R6, RZ, RZ, UR6 ;  /* 0x00000006ff067e24 */ /* 0x000fe2000f8e00ff */
[----:B------:R-:W-:Y:S01]  /*5e40*/  MOV R11, UR5 ;  /* 0x00000005000b7c02 */ /* 0x000fe20008000f00 */
[----:B------:R-:W-:Y:S02]  /*5e50*/  IMAD.U32 R10, RZ, RZ, UR4 ;  /* 0x00000004ff0a7e24 */ /* 0x000fe4000f8e00ff */
[----:B------:R-:W-:Y:S07]  /*5e60*/  LEPC R20, `(.L_x_94) ;  /* 0x000000001014794e */ /* 0x000fee0000000000 */
[----:B---345:R-:W-:Y:S05]  /*5e70*/  CALL.ABS.NOINC R14 ;  /* 0x000000000e007343 */ /* 0x038fea0003c00000 */
.L_x_94:
[----:B------:R-:W1:Y:S01]  /*5e80*/  LDCU.64 UR8, c[0x4][0x80] ;  /* 0x01001000ff0877ac */ /* 0x000e620008000a00 */
[----:B------:R-:W2:Y:S01]  /*5e90*/  LDC.64 R2, c[0x4][R2] ;  /* 0x0100000002027b82 */ /* 0x000ea20000000a00 */
[----:B------:R-:W-:Y:S02]  /*5ea0*/  HFMA2 R12, -RZ, RZ, 0, 5.9604644775390625e-08 ;  /* 0x00000001ff0c7431 */ /* 0x000fe400000001ff */
[----:B------:R-:W-:Y:S02]  /*5eb0*/  IMAD.MOV.U32 R8, RZ, RZ, 0x70 ;  /* 0x00000070ff087424 */ /* 0x000fe400078e00ff */
[----:B------:R-:W-:Y:S01]  /*5ec0*/  IMAD.MOV.U32 R13, RZ, RZ, RZ ;  /* 0x000000ffff0d7224 */ /* 0x000fe200078e00ff */
[----:B------:R-:W3:Y:S01]  /*5ed0*/  LDCU.64 UR6, c[0x4][0x88] ;  /* 0x01001100ff0677ac */ /* 0x000ee20008000a00 */
[----:B------:R-:W4:Y:S01]  /*5ee0*/  LDCU.64 UR4, c[0x4][0x8] ;  /* 0x01000100ff0477ac */ /* 0x000f220008000a00 */
[----:B-1----:R-:W-:Y:S02]  /*5ef0*/  MOV R4, UR8 ;  /* 0x0000000800047c02 */ /* 0x002fe40008000f00 */
[----:B------:R-:W-:Y:S02]  /*5f00*/  MOV R5, UR9 ;  /* 0x0000000900057c02 */ /* 0x000fe40008000f00 */
[----:B---3--:R-:W-:Y:S01]  /*5f10*/  MOV R7, UR7 ;  /* 0x0000000700077c02 */ /* 0x008fe20008000f00 */
[----:B------:R-:W-:Y:S01]  /*5f20*/  IMAD.U32 R6, RZ, RZ, UR6 ;  /* 0x00000006ff067e24 */ /* 0x000fe2000f8e00ff */
[----:B----4-:R-:W-:Y:S01]  /*5f30*/  MOV R11, UR5 ;  /* 0x00000005000b7c02 */ /* 0x010fe20008000f00 */
[----:B------:R-:W-:Y:S02]  /*5f40*/  IMAD.U32 R10, RZ, RZ, UR4 ;  /* 0x00000004ff0a7e24 */ /* 0x000fe4000f8e00ff */
[----:B------:R-:W-:Y:S07]  /*5f50*/  LEPC R20, `(.L_x_93) ;  /* 0x000000001014794e */ /* 0x000fee0000000000 */
[----:B--2---:R-:W-:Y:S05]  /*5f60*/  CALL.ABS.NOINC R2 ;  /* 0x0000000002007343 */ /* 0x004fea0003c00000 */
.L_x_93:
[----:B------:R-:W-:Y:S05]  /*5f70*/  BSYNC.RECONVERGENT B6 ;  /* 0x0000000000067941 */ /* 0x000fea0003800200 */
.L_x_92:
[----:B------:R-:W-:Y:S02]  /*5f80*/  R2UR UR6, R48 ;  /* 0x00000000300672ca */ /* 0x000fe400000e0000 */
[----:B------:R-:W-:Y:S02]  /*5f90*/  R2UR UR5, R58 ;  /* 0x000000003a0572ca */ /* 0x000fe400000e0000 */
[----:B------:R-:W-:Y:S02]  /*5fa0*/  R2UR UR4, R57 ;  /* 0x00000000390472ca */ /* 0x000fe400000e0000 */
[----:B------:R-:W-:Y:S02]  /*5fb0*/  ISETP.NE.U32.AND P4, PT, R42, RZ, PT ;  /* 0x000000ff2a00720c */ /* 0x000fe40003f85070 */
[----:B------:R-:W-:Y:S02]  /*5fc0*/  ISETP.NE.U32.AND P2, PT, RZ, UR54, PT ;  /* 0x00000036ff007c0c */ /* 0x000fe4000bf45070 */
[----:B------:R-:W-:Y:S02]  /*5fd0*/  ISETP.NE.AND.EX P4, PT, R43, RZ, PT, P4 ;  /* 0x000000ff2b00720c */ /* 0x000fe40003f85340 */
[----:B------:R-:W-:Y:S01]  /*5fe0*/  ISETP.NE.AND.EX P2, PT, RZ, UR55, PT, P2 ;  /* 0x00000037ff007c0c */ /* 0x000fe2000bf45320 */
[----:B------:R-:W-:Y:S02]  /*5ff0*/  UISETP.NE.AND UP2, UPT, UR6, URZ, UPT ;  /* 0x000000ff0600728c */ /* 0x000fe4000bf45270 */
[----:B------:R-:W-:Y:S04]  /*6000*/  UISETP.NE.U32.AND UP0, UPT, UR5, URZ, UPT ;  /* 0x000000ff0500728c */ /* 0x000fe8000bf05070 */
[----:B------:R-:W-:Y:S01]  /*6010*/  UISETP.NE.AND.EX UP1, UPT, UR4, URZ, UPT, UP0 ;  /* 0x000000ff0400728c */ /* 0x000fe2000bf25300 */
[----:B------:R-:W-:Y:S01]  /*6020*/  PLOP3.LUT P1, PT, PT, PT, UP2, 0x80, 0x8 ;  /* 0x000000000008781c */ /* 0x000fe20003f2f028 */
[----:B------:R-:W-:Y:S03]  /*6030*/  UPLOP3.LUT UP0, UPT, UPT, UPT, UPT, 0x40, 0x4 ;  /* 0x000000000004789c */ /* 0x000fe60003f0e870 */
[----:B------:R-:W-:Y:S06]  /*6040*/  @UP2 UPLOP3.LUT UP0, UPT, UPT, UPT, UP1, 0x80, 0x8 ;  /* 0x000000000008289c */ /* 0x000fec0003f0f010 */
[----:B------:R-:W-:Y:S01]  /*6050*/  PLOP3.LUT P0, PT, PT, PT, UP0, 0x80, 0x8 ;  /* 0x000000000008781c */ /* 0x000fe20003f0f008 */
[----:B------:R-:W-:Y:S01]  /*6060*/  @!UPT UIADD3 URZ, UPT, UPT, URZ, URZ, URZ ;  /* 0x000000fffffff290 */ /* 0x000fe2000fffe0ff */
[----:B------:R-:W-:Y:S11]  /*6070*/  BRA.U !UP1, `(.L_x_95) ;  /* 0x0000000109407547 */ /* 0x000ff6000b800000 */
[----:B------:R-:W-:Y:S01]  /*6080*/  UISETP.NE.U32.AND UP0, UPT, UR54, URZ, UPT ;  /* 0x000000ff3600728c */ /* 0x000fe2000bf05070 */
[----:B------:R-:W-:Y:S01]  /*6090*/  R2UR UR6, R58 ;  /* 0x000000003a0672ca */ /* 0x000fe200000e0000 */
[----:B------:R-:W2:Y:S01]  /*60a0*/  LDCU.64 UR8, c[0x0][0x358] ;  /* 0x00006b00ff0877ac */ /* 0x000ea20008000a00 */
[----:B------:R-:W-:Y:S02]  /*60b0*/  HFMA2 R45, -RZ, RZ, 0, 5.9604644775390625e-08 ;  /* 0x00000001ff2d7431 */ /* 0x000fe400000001ff */
[----:B-1----:R-:W-:Y:S01]  /*60c0*/  IMAD.MOV.U32 R0, RZ, RZ, 0x1 ;  /* 0x00000001ff007424 */ /* 0x002fe200078e00ff */
[----:B------:R-:W-:Y:S06]  /*60d0*/  UISETP.NE.AND.EX UP0, UPT, UR55, URZ, UPT, UP0 ;  /* 0x000000ff3700728c */ /* 0x000fec000bf05300 */
[----:B------:R-:W-:Y:S05]  /*60e0*/  PLOP3.LUT P3, PT, PT, PT, UP0, 0x80, 0x8 ;  /* 0x000000000008781c */ /* 0x000fea0003f6f008 */
[----:B------:R-:W1:Y:S01]  /*60f0*/  @UP0 LDCU.64 UR4, c[0x0][0x888] ;  /* 0x00011100ff0407ac */ /* 0x000e620008000a00 */
[----:B------:R-:W-:Y:S07]  /*6100*/  @UP0 UIMAD UR6, UR36, UR6, URZ ;  /* 0x00000006240602a4 */ /* 0x000fee000f8e02ff */
[----:B------:R-:W-:Y:S01]  /*6110*/  @!P3 PRMT R45, R0, 0x7610, R45 ;  /* 0x00007610002db816 */ /* 0x000fe2000000002d */
[----:B-1----:R-:W-:Y:S06]  /*6120*/  @UP0 UIMAD.WIDE UR4, UR6, 0x4, UR4 ;  /* 0x00000004060408a5 */ /* 0x002fec000f8e0204 */
[----:B------:R-:W-:Y:S02]  /*6130*/  IMAD.U32 R2, RZ, RZ, UR4 ;  /* 0x00000004ff027e24 */ /* 0x000fe4000f8e00ff */
[----:B------:R-:W-:Y:S03]  /*6140*/  IMAD.U32 R3, RZ, RZ, UR5 ;  /* 0x00000005ff037e24 */ /* 0x000fe6000f8e00ff */
[----:B------:R-:W1:Y:S02]  /*6150*/  @!UP0 LDCU UR4, c[0x0][0x880] ;  /* 0x00011000ff0487ac */ /* 0x000e640008000800 */
[----:B--2--5:R2:W5:Y:S02]  /*6160*/  @P3 LDG.E R27, desc[UR8][R2.64] ;  /* 0x00000008021b3981 */ /* 0x024564000c1e1900 */
[----:B-12---:R-:W-:Y:S02]  /*6170*/  @!P3 MOV R27, UR4 ;  /* 0x00000004001bbc02 */ /* 0x006fe40008000f00 */
.L_x_95:
[----:B------:R-:W-:Y:S05]  /*6180*/  @!P4 BRA `(.L_x_96) ;  /* 0x000000000024c947 */ /* 0x000fea0003800000 */
[----:B------:R-:W-:Y:S01]  /*6190*/  ISETP.NE.U32.AND P3, PT, R40, RZ, PT ;  /* 0x000000ff2800720c */ /* 0x000fe20003f65070 */
[----:B------:R-:W2:Y:S03]  /*61a0*/  LDCU.64 UR4, c[0x0][0x358] ;  /* 0x00006b00ff0477ac */ /* 0x000ea60008000a00 */
[----:B------:R-:W-:Y:S11]  /*61b0*/  ISETP.NE.AND.EX P3, PT, R41, RZ, PT, P3 ;  /* 0x000000ff2900720c */ /* 0x000ff60003f65330 */
[----:B------:R-:W-:Y:S02]  /*61c0*/  @!UPT UIADD3 URZ, UPT, UPT, URZ, URZ, URZ ;  /* 0x000000fffffff290 */ /* 0x000fe4000fffe0ff */
[----:B------:R-:W3:Y:S01]  /*61d0*/  @P3 LDC.64 R2, c[0x0][0x8a8] ;  /* 0x00022a00ff023b82 */ /* 0x000ee20000000a00 */
[----:B-1----:R-:W-:Y:S04]  /*61e0*/  @P3 IMAD R0, R42, UR36, RZ ;  /* 0x000000242a003c24 */ /* 0x002fe8000f8e02ff */
[----:B---3--:R-:W-:Y:S05]  /*61f0*/  @P3 IMAD.WIDE R2, R0, 0x4, R2 ;  /* 0x0000000400023825 */ /* 0x008fea00078e0202 */
[----:B--2--5:R2:W5:Y:S02]  /*6200*/  @P3 LDG.E R24, desc[UR4][R2.64] ;  /* 0x0000000402183981 */ /* 0x024564000c1e1900 */
[----:B--2---:R-:W3:Y:S02]  /*6210*/  @!P3 LDC R24, c[0x0][0x8a0] ;  /* 0x00022800ff18bb82 */ /* 0x004ee40000000800 */
.L_x_96:
[----:B-----5:R-:W-:Y:S01]  /*6220*/  FSETP.NEU.AND P3, PT, R27, RZ, PT ;  /* 0x000000ff1b00720b */ /* 0x020fe20003f6d000 */
[----:B------:R-:W-:Y:S01]  /*6230*/  IMAD.SHL.U32 R63, R44, 0x2, RZ ;  /* 0x000000022c3f7824 */ /* 0x000fe200078e00ff */
[----:B------:R-:W-:Y:S01]  /*6240*/  SEL R4, RZ, 0xffffffff, P2 ;  /* 0xffffffffff047807 */ /* 0x000fe20001000000 */
[----:B------:R-:W-:Y:S01]  /*6250*/  BSSY B1, `(.L_x_97) ;  /* 0x0000036000017945 */ /* 0x000fe20003800000 */
[----:B------:R-:W-:Y:S01]  /*6260*/  @P1 LOP3.LUT P2, RZ, R45, 0xff, RZ, 0xc0, !PT ;  /* 0x000000ff2dff1812 */ /* 0x000fe2000784c0ff */
[----:B------:R-:W-:Y:S01]  /*6270*/  VIADD R61, R63, UR44 ;  /* 0x0000002c3f3d7c36 */ /* 0x000fe20008000000 */
[----:B-1----:R-:W-:Y:S01]  /*6280*/  @P1 SEL R0, RZ, 0xffffffff, P3 ;  /* 0xffffffffff001807 */ /* 0x002fe20001800000 */
[----:B------:R-:W-:Y:S01]  /*6290*/  IMAD.MOV.U32 R64, RZ, RZ, 0x1 ;  /* 0x00000001ff407424 */ /* 0x000fe200078e00ff */
[----:B------:R-:W-:Y:S01]  /*62a0*/  LOP3.LUT R54, R54, 0x1, RZ, 0x3c, !PT ;  /* 0x0000000136367812 */ /* 0x000fe200078e3cff */
[----:B------:R-:W-:Y:S01]  /*62b0*/  IMAD.MOV.U32 R62, RZ, RZ, RZ ;  /* 0x000000ffff3e7224 */ /* 0x000fe200078e00ff */
[----:B------:R-:W-:Y:S02]  /*62c0*/  @P0 SEL R0, R4, R0, !P2 ;  /* 0x0000000004000207 */ /* 0x000fe40005000000 */
[----:B------:R-:W-:Y:S02]  /*62d0*/  CS2R R38, SRZ ;  /* 0x0000000000267805 */ /* 0x000fe4000001ff00 */
[----:B------:R-:W-:Y:S02]  /*62e0*/  LEA R26, R22, UR44, 0x3 ;  /* 0x0000002c161a7c11 */ /* 0x000fe4000f8e18ff */
[----:B------:R-:W-:Y:S02]  /*62f0*/  CS2R R36, SRZ ;  /* 0x0000000000247805 */ /* 0x000fe4000001ff00 */
[----:B------:R-:W-:Y:S02]  /*6300*/  @P1 LOP3.LUT R0, R0, 0x1, RZ, 0xc0, !PT ;  /* 0x0000000100001812 */ /* 0x000fe400078ec0ff */
[----:B------:R-:W-:Y:S02]  /*6310*/  CS2R R30, SRZ ;  /* 0x00000000001e7805 */ /* 0x000fe4000001ff00 */
[----:B------:R-:W-:Y:S02]  /*6320*/  SHF.L.U32 R2, R53, 0x1f, RZ ;  /* 0x0000001f35027819 */ /* 0x000fe400000006ff */
[----:B------:R-:W-:Y:S02]  /*6330*/  CS2R R28, SRZ ;  /* 0x00000000001c7805 */ /* 0x000fe4000001ff00 */
[----:B------:R-:W-:Y:S01]  /*6340*/  ISETP.NE.U32.OR P5, PT, R0, 0x1, !P1 ;  /* 0x000000010000780c */ /* 0x000fe20004fa5470 */
[----:B------:R-:W-:Y:S01]  /*6350*/  IMAD.IADD R60, R55, 0x1, R61 ;  /* 0x00000001373c7824 */ /* 0x000fe200078e023d */
[----:B------:R-:W-:Y:S02]  /*6360*/  PLOP3.LUT P2, PT, PT, PT, UP1, 0x80, 0x8 ;  /* 0x000000000008781c */ /* 0x000fe40003f4f018 */
[----:B------:R-:W-:Y:S02]  /*6370*/  LEA.HI R25, R22, R22, RZ, 0x1 ;  /* 0x0000001616197211 */ /* 0x000fe400078f08ff */
[----:B------:R-:W-:Y:S02]  /*6380*/  LOP3.LUT P4, R50, R45, 0xff, RZ, 0xc0, !PT ;  /* 0x000000ff2d327812 */ /* 0x000fe4000788c0ff */
[----:B------:R-:W-:Y:S02]  /*6390*/  SEL R3, RZ, 0xffffffff, P3 ;  /* 0xffffffffff037807 */ /* 0x000fe40001800000 */
[----:B------:R-:W-:Y:S03]  /*63a0*/  P2R R59, PR, RZ, 0x20 ;  /* 0x00000020ff3b7803 */ /* 0x000fe60000000000 */
[----:B------:R-:W-:Y:S02]  /*63b0*/  @P5 SHF.L.U32 R0, R54, 0x1f, RZ ;  /* 0x0000001f36005819 */ /* 0x000fe400000006ff */
[----:B------:R-:W-:Y:S02]  /*63c0*/  @P2 SEL R3, R4, R3, !P4 ;  /* 0x0000000304032207 */ /* 0x000fe40006000000 */
[----:B------:R1:W2:Y:S02]  /*63d0*/  @P5 SYNCS.PHASECHK.TRANS64.TRYWAIT P1, [UR44+0x40], R0 ;  /* 0x00004000ff0055a7 */ /* 0x0002a4000802112c */
[----:B------:R-:W-:Y:S04]  /*63e0*/  LOP3.LUT R3, R3, 0x1, RZ, 0xc0, !PT ;  /* 0x0000000103037812 */ /* 0x000fe800078ec0ff */
[----:B------:R-:W-:Y:S04]  /*63f0*/  ISETP.NE.U32.AND P2, PT, R3, 0x1, PT ;  /* 0x000000010300780c */ /* 0x000fe80003f45070 */
[----:B------:R-:W-:Y:S01]  /*6400*/  P2R R65, PR, RZ, 0x4 ;  /* 0x00000004ff417803 */ /* 0x000fe20000000000 */
[----:B------:R4:W3:Y:S01]  /*6410*/  SYNCS.PHASECHK.TRANS64.TRYWAIT P0, [R26+URZ+0xb0], R2 ;  /* 0x0000b0021a0075a7 */ /* 0x0008e200080011ff */
[C---:B-1----:R-:W-:Y:S01]  /*6420*/  IMAD.SHL.U32 R0, R25.reuse, 0x40, RZ ;  /* 0x0000004019007824 */ /* 0x042fe200078e00ff */
[----:B------:R-:W-:Y:S04]  /*6430*/  LOP3.LUT R25, R25, 0xffe, RZ, 0xc0, !PT ;  /* 0x00000ffe19197812 */ /* 0x000fe800078ec0ff */
[----:B------:R-:W-:Y:S01]  /*6440*/  LOP3.LUT R0, R0, 0xffffff80, RZ, 0xc0, !PT ;  /* 0xffffff8000007812 */ /* 0x000fe200078ec0ff */
[----:B------:R-:W-:Y:S04]  /*6450*/  IMAD.IADD R25, R22, 0x1, -R25 ;  /* 0x0000000116197824 */ /* 0x000fe800078e0a19 */
[----:B------:R-:W-:Y:S04]  /*6460*/  IMAD.IADD R0, R23, 0x1, R0 ;  /* 0x0000000117007824 */ /* 0x000fe800078e0200 */
[----:B------:R-:W-:Y:S01]  /*6470*/  IMAD R25, R25, 0x100000, R0 ;  /* 0x0010000019197824 */ /* 0x000fe200078e0200 */
[----:B--2---:R-:W-:Y:S01]  /*6480*/  @P5 SEL R64, RZ, 0x1, !P1 ;  /* 0x00000001ff405807 */ /* 0x004fe20004800000 */
[----:B----4-:R-:W-:Y:S06]  /*6490*/  @!P5 BRA `(.L_x_98) ;  /* 0x000000000044d947 */ /* 0x010fec0003800000 */
[----:B------:R-:W-:Y:S01]  /*64a0*/  IMAD.MOV.U32 R38, RZ, RZ, RZ ;  /* 0x000000ffff267224 */ /* 0x000fe200078e00ff */
[----:B------:R-:W-:Y:S01]  /*64b0*/  ISETP.NE.AND P1, PT, R64, RZ, PT ;  /* 0x000000ff4000720c */ /* 0x000fe20003f25270 */
[----:B------:R-:W-:Y:S01]  /*64c0*/  BSSY B0, `(.L_x_99) ;  /* 0x0000008000007945 */ /* 0x000fe20003800000 */
[----:B------:R-:W-:Y:S02]  /*64d0*/  CS2R R30, SRZ ;  /* 0x00000000001e7805 */ /* 0x000fe4000001ff00 */
[----:B------:R-:W-:Y:S02]  /*64e0*/  CS2R R28, SRZ ;  /* 0x00000000001c7805 */ /* 0x000fe4000001ff00 */
[----:B------:R-:W-:Y:S07]  /*64f0*/  CS2R R36, SRZ ;  /* 0x0000000000247805 */ /* 0x000fee000001ff00 */
[----:B------:R-:W-:Y:S05]  /*6500*/  @P1 BRA `(.L_x_100) ;  /* 0x00000000000c1947 */ /* 0x000fea0003800000 */
[----:B------:R-:W-:Y:S04]  /*6510*/  SHF.L.U32 R3, R54, 0x1f, RZ ;  /* 0x0000001f36037819 */ /* 0x000fe800000006ff */
[----:B------:R-:W1:Y:S02]  /*6520*/  SYNCS.PHASECHK.TRANS64.TRYWAIT P1, [UR44+0x40], R3 ;  /* 0x00004003ff0075a7 */ /* 0x000e64000802112c */
[----:B-1----:R-:W-:Y:S05]  /*6530*/  @!P1 BRA `(.L_x_101) ;  /* 0x0000002c00b09947 */ /* 0x002fea0003800000 */
.L_x_100:
[----:B------:R-:W-:Y:S05]  /*6540*/  BSYNC B0 ;  /* 0x0000000000007941 */ /* 0x000fea0003800000 */
.L_x_99:
[----:B------:R-:W-:Y:S01]  /*6550*/  ISETP.NE.AND P1, PT, R65, RZ, PT ;  /* 0x000000ff4100720c */ /* 0x000fe20003f25270 */
[----:B------:R-:W-:Y:S11]  /*6560*/  HFMA2 R62, -RZ, RZ, 0, 5.9604644775390625e-08 ;  /* 0x00000001ff3e7431 */ /* 0x000ff600000001ff */
[----:B------:R-:W-:Y:S01]  /*6570*/  @!UPT UIADD3 URZ, UPT, UPT, URZ, URZ, URZ ;  /* 0x000000fffffff290 */ /* 0x000fe2000fffe0ff */
[----:B------:R-:W-:Y:S05]  /*6580*/  @P1 WARPSYNC.ALL ;  /* 0x0000000000001948 */ /* 0x000fea0003800000 */
[----:B------:R2:W4:Y:S04]  /*6590*/  @P1 LDSM.16.M88.4 R28, [R63+UR44+0x200] ;  /* 0x0002002c3f1c183b */ /* 0x0005280008000200 */
[----:B------:R2:W1:Y:S02]  /*65a0*/  @P1 LDSM.16.M88.4 R36, [R60+0x200] ;  /* 0x000200003c24183b */ /* 0x0004640000000200 */
.L_x_98:
[----:B------:R-:W-:Y:S05]  /*65b0*/  BSYNC B1 ;  /* 0x0000000000017941 */ /* 0x000fea0003800000 */
.L_x_97:
[----:B-1----:R-:W-:Y:S04]  /*65c0*/  SHF.R.U32.HI R0, RZ, 0x15, R25 ;  /* 0x00000015ff007819 */ /* 0x002fe80000011619 */
[----:B------:R-:W-:Y:S01]  /*65d0*/  LOP3.LUT P1, RZ, R0, 0x3, R46, 0x48, !PT ;  /* 0x0000000300ff7812 */ /* 0x000fe2000782482e */
[----:B------:R-:W-:Y:S01]  /*65e0*/  @!UPT UIADD3 URZ, UPT, UPT, URZ, URZ, URZ ;  /* 0x000000fffffff290 */ /* 0x000fe2000fffe0ff */
[----:B---3--:R-:W-:Y:S11]  /*65f0*/  @P0 BRA `(.L_x_102) ;  /* 0x0000000000080947 */ /* 0x008ff60003800000 */
[----:B------:R-:W1:Y:S02]  /*6600*/  SYNCS.PHASECHK.TRANS64.TRYWAIT P0, [R26+URZ+0xb0], R2 ;  /* 0x0000b0021a0075a7 */ /* 0x000e6400080011ff */
[----:B-1----:R-:W-:Y:S05]  /*6610*/  @!P0 BRA `(.L_x_103) ;  /* 0x0000002c00908947 */ /* 0x002fea0003800000 */
.L_x_102:
[----:B------:R-:W-:Y:S05]  /*6620*/  @!P1 BRA `(.L_x_104) ;  /* 0x0000000000409947 */ /* 0x000fea0003800000 */
[----:B------:R-:W3:Y:S01]  /*6630*/  LDCU.64 UR8, c[0x4][0x70] ;  /* 0x01000e00ff0877ac */ /* 0x000ee20008000a00 */
[----:B------:R-:W-:Y:S01]  /*6640*/  MOV R3, 0x0 ;  /* 0x0000000000037802 */ /* 0x000fe20000000f00 */
[----:B------:R-:W-:Y:S02]  /*6650*/  HFMA2 R12, -RZ, RZ, 0, 5.9604644775390625e-08 ;  /* 0x00000001ff0c7431 */ /* 0x000fe400000001ff */
[----:B------:R-:W-:Y:S02]  /*6660*/  IMAD.MOV.U32 R8, RZ, RZ, 0x192 ;  /* 0x00000192ff087424 */ /* 0x000fe400078e00ff */
[----:B------:R-:W-:Y:S01]  /*6670*/  IMAD.MOV.U32 R13, RZ, RZ, RZ ;  /* 0x000000ffff0d7224 */ /* 0x000fe200078e00ff */
[----:B------:R-:W5:Y:S01]  /*6680*/  LDCU.64 UR6, c[0x4][0x78] ;  /* 0x01000f00ff0677ac */ /* 0x000f620008000a00 */
[----:B-1----:R-:W1:Y:S01]  /*6690*/  LDC.64 R2, c[0x4][R3] ;  /* 0x0100000003027b82 */ /* 0x002e620000000a00 */
[----:B------:R-:W2:Y:S01]  /*66a0*/  LDCU.64 UR4, c[0x4][0x10] ;  /* 0x01000200ff0477ac */ /* 0x000ea20008000a00 */
[----:B---3--:R-:W-:Y:S01]  /*66b0*/  MOV R5, UR9 ;  /* 0x0000000900057c02 */ /* 0x008fe20008000f00 */
[----:B------:R-:W-:Y:S01]  /*66c0*/  IMAD.U32 R4, RZ, RZ, UR8 ;  /* 0x00000008ff047e24 */ /* 0x000fe2000f8e00ff */
[----:B-----5:R-:W-:Y:S01]  /*66d0*/  MOV R7, UR7 ;  /* 0x0000000700077c02 */ /* 0x020fe20008000f00 */
[----:B------:R-:W-:Y:S01]  /*66e0*/  IMAD.U32 R6, RZ, RZ, UR6 ;  /* 0x00000006ff067e24 */ /* 0x000fe2000f8e00ff */
[----:B--2---:R-:W-:Y:S01]  /*66f0*/  MOV R11, UR5 ;  /* 0x00000005000b7c02 */ /* 0x004fe20008000f00 */
[----:B------:R-:W-:Y:S02]  /*6700*/  IMAD.U32 R10, RZ, RZ, UR4 ;  /* 0x00000004ff0a7e24 */ /* 0x000fe4000f8e00ff */
[----:B------:R-:W-:Y:S07]  /*6710*/  LEPC R20, `(.L_x_104) ;  /* 0x000000001014794e */ /* 0x000fee0000000000 */
[----:B-1--4-:R-:W-:Y:S05]  /*6720*/  CALL.ABS.NOINC R2 ;  /* 0x0000000002007343 */ /* 0x012fea0003c00000 */
.L_x_104:
[----:B------:R-:W-:Y:S05]  /*6730*/  WARPSYNC.ALL ;  /* 0x0000000000007948 */ /* 0x000fea0003800000 */
[----:B------:R-:W-:Y:S01]  /*6740*/  R2UR UR4, R25 ;  /* 0x00000000190472ca */ /* 0x000fe200000e0000 */
[--C-:B----4-:R-:W-:Y:S01]  /*6750*/  HADD2.F32 R3, -RZ, R28.reuse.H0_H0 ;  /* 0x2000001cff037230 */ /* 0x110fe20000004100 */
[----:B------:R-:W-:Y:S01]  /*6760*/  ISETP.NE.AND P0, PT, R56, RZ, PT ;  /* 0x000000ff3800720c */ /* 0x000fe20003f05270 */
[--C-:B------:R-:W-:Y:S01]  /*6770*/  HADD2.F32 R20, -RZ, R29.reuse.H0_H0 ;  /* 0x2000001dff147230 */ /* 0x100fe20000004100 */
[----:B------:R-:W-:Y:S01]  /*6780*/  BSSY.RECONVERGENT B0, `(.L_x_105) ;  /* 0x000004c000007945 */ /* 0x000fe20003800200 */
[----:B------:R-:W-:Y:S08]  /*6790*/  HADD2.F32 R21, -RZ, R29.H1_H1 ;  /* 0x3000001dff157230 */ /* 0x000ff00000004100 */
[----:B------:R-:W3:Y:S02]  /*67a0*/  LDTM.16dp256bit.x4 R4, tmem[UR4] ;  /* 0x00000004000479ee */ /* 0x000ee40008120000 */
[C---:B---3--:R-:W-:Y:S01]  /*67b0*/  FMUL R0, R24.reuse, R4 ;  /* 0x0000000418007220 */ /* 0x048fe20000400000 */
[----:B------:R-:W-:Y:S02]  /*67c0*/  HADD2.F32 R4, -RZ, R28.H1_H1 ;  /* 0x3000001cff047230 */ /* 0x000fe40000004100 */
[C---:B-1----:R-:W-:Y:S01]  /*67d0*/  FMUL R2, R24.reuse, R5 ;  /* 0x0000000518027220 */ /* 0x042fe20000400000 */
[C---:B------:R-:W-:Y:S01]  /*67e0*/  FMUL R7, R24.reuse, R7 ;  /* 0x0000000718077220 */ /* 0x040fe20000400000 */
[C---:B------:R-:W-:Y:S01]  /*67f0*/  FFMA R0, R27.reuse, R3, R0 ;  /* 0x000000031b007223 */ /* 0x040fe20000000000 */
[C---:B------:R-:W-:Y:S01]  /*6800*/  FMUL R3, R24.reuse, R6 ;  /* 0x0000000618037220 */ /* 0x040fe20000400000 */
[C---:B------:R-:W-:Y:S01]  /*6810*/  FFMA R2, R27.reuse, R4, R2 ;  /* 0x000000041b027223 */ /* 0x040fe20000000002 */
[C---:B------:R-:W-:Y:S01]  /*6820*/  FMUL R4, R24.reuse, R8 ;  /* 0x0000000818047220 */ /* 0x040fe20000400000 */
[C---:B------:R-:W-:Y:S01]  /*6830*/  FMUL R8, R24.reuse, R12 ;  /* 0x0000000c18087220 */ /* 0x040fe20000400000 */
[C---:B------:R-:W-:Y:S01]  /*6840*/  FFMA R3, R27.reuse, R20, R3 ;  /* 0x000000141b037223 */ /* 0x040fe20000000003 */
[----:B------:R-:W-:Y:S01]  /*6850*/  FMUL R12, R24, R16 ;  /* 0x00000010180c7220 */ /* 0x000fe20000400000 */
[--C-:B------:R-:W-:Y:S01]  /*6860*/  HADD2.F32 R16, -RZ, R30.reuse.H0_H0 ;  /* 0x2000001eff107230 */ /* 0x100fe20000004100 */
[----:B------:R-:W-:Y:S01]  /*6870*/  F2FP.F16.F32.PACK_AB R32, R2, R0 ;  /* 0x000000000220723e */ /* 0x000fe200000000ff */
[----:B------:R-:W-:Y:S02]  /*6880*/  HADD2.F32 R0, -RZ, R30.H1_H1 ;  /* 0x3000001eff007230 */ /* 0x000fe40000004100 */
[C---:B------:R-:W-:Y:S01]  /*6890*/  FFMA R7, R27.reuse, R21, R7 ;  /* 0x000000151b077223 */ /* 0x040fe20000000007 */
[C---:B------:R-:W-:Y:S01]  /*68a0*/  FMUL R5, R24.reuse, R9 ;  /* 0x0000000918057220 */ /* 0x040fe20000400000 */
[--C-:B------:R-:W-:Y:S02]  /*68b0*/  HADD2.F32 R2, -RZ, R31.reuse.H0_H0 ;  /* 0x2000001fff027230 */ /* 0x100fe40000004100 */
[C---:B------:R-:W-:Y:S01]  /*68c0*/  FFMA R4, R27.reuse, R16, R4 ;  /* 0x000000101b047223 */ /* 0x040fe20000000004 */
[C---:B------:R-:W-:Y:S01]  /*68d0*/  FMUL R6, R24.reuse, R10 ;  /* 0x0000000a18067220 */ /* 0x040fe20000400000 */
[C---:B------:R-:W-:Y:S01]  /*68e0*/  FFMA R5, R27.reuse, R0, R5 ;  /* 0x000000001b057223 */ /* 0x040fe20000000005 */
[----:B------:R-:W-:Y:S02]  /*68f0*/  HADD2.F32 R16, -RZ, R31.H1_H1 ;  /* 0x3000001fff107230 */ /* 0x000fe40000004100 */
[C---:B------:R-:W-:Y:S01]  /*6900*/  FMUL R11, R24.reuse, R11 ;  /* 0x0000000b180b7220 */ /* 0x040fe20000400000 */
[----:B------:R-:W-:Y:S01]  /*6910*/  FFMA R6, R27, R2, R6 ;  /* 0x000000021b067223 */ /* 0x000fe20000000006 */
[--C-:B------:R-:W-:Y:S01]  /*6920*/  HADD2.F32 R0, -RZ, R36.reuse.H0_H0 ;  /* 0x20000024ff007230 */ /* 0x100fe20000004100 */
[----:B------:R-:W-:Y:S01]  /*6930*/  F2FP.F16.F32.PACK_AB R33, R7, R3 ;  /* 0x000000030721723e */ /* 0x000fe200000000ff */
[----:B------:R-:W-:Y:S02]  /*6940*/  HADD2.F32 R2, -RZ, R36.H1_H1 ;  /* 0x30000024ff027230 */ /* 0x000fe40000004100 */
[C---:B------:R-:W-:Y:S01]  /*6950*/  FMUL R9, R24.reuse, R13 ;  /* 0x0000000d18097220 */ /* 0x040fe20000400000 */
[--C-:B------:R-:W-:Y:S02]  /*6960*/  HADD2.F32 R3, -RZ, R37.reuse.H0_H0 ;  /* 0x20000025ff037230 */ /* 0x100fe40000004100 */
[C---:B------:R-:W-:Y:S01]  /*6970*/  FMUL R10, R24.reuse, R14 ;  /* 0x0000000e180a7220 */ /* 0x040fe20000400000 */
[C---:B------:R-:W-:Y:S01]  /*6980*/  FFMA R11, R27.reuse, R16, R11 ;  /* 0x000000101b0b7223 */ /* 0x040fe2000000000b */
[C---:B------:R-:W-:Y:S01]  /*6990*/  FFMA R8, R27.reuse, R0, R8 ;  /* 0x000000001b087223 */ /* 0x040fe20000000008 */
[C---:B------:R-:W-:Y:S01]  /*69a0*/  FFMA R9, R27.reuse, R2, R9 ;  /* 0x000000021b097223 */ /* 0x040fe20000000009 */
[----:B------:R-:W-:Y:S02]  /*69b0*/  HADD2.F32 R0, -RZ, R37.H1_H1 ;  /* 0x30000025ff007230 */ /* 0x000fe40000004100 */
[----:B------:R-:W-:Y:S01]  /*69c0*/  FFMA R10, R27, R3, R10 ;  /* 0x000000031b0a7223 */ /* 0x000fe2000000000a */
[C---:B------:R-:W-:Y:S01]  /*69d0*/  FMUL R15, R24.reuse, R15 ;  /* 0x0000000f180f7220 */ /* 0x040fe20000400000 */
[--C-:B------:R-:W-:Y:S01]  /*69e0*/  HADD2.F32 R2, -RZ, R38.reuse.H0_H0 ;  /* 0x20000026ff027230 */ /* 0x100fe20000004100 */
[----:B------:R-:W-:Y:S01]  /*69f0*/  F2FP.F16.F32.PACK_AB R34, R5, R4 ;  /* 0x000000040522723e */ /* 0x000fe200000000ff */
[----:B------:R-:W-:Y:S02]  /*6a00*/  HADD2.F32 R3, -RZ, R38.H1_H1 ;  /* 0x30000026ff037230 */ /* 0x000fe40000004100 */
[C---:B------:R-:W-:Y:S01]  /*6a10*/  FMUL R13, R24.reuse, R17 ;  /* 0x00000011180d7220 */ /* 0x040fe20000400000 */
[--C-:B------:R-:W-:Y:S02]  /*6a20*/  HADD2.F32 R4, -RZ, R39.reuse.H0_H0 ;  /* 0x20000027ff047230 */ /* 0x100fe40000004100 */
[C---:B------:R-:W-:Y:S01]  /*6a30*/  FMUL R14, R24.reuse, R18 ;  /* 0x00000012180e7220 */ /* 0x040fe20000400000 */
[----:B------:R-:W-:Y:S02]  /*6a40*/  HADD2.F32 R5, -RZ, R39.H1_H1 ;  /* 0x30000027ff057230 */ /* 0x000fe40000004100 */
[C---:B------:R-:W-:Y:S01]  /*6a50*/  FFMA R15, R27.reuse, R0, R15 ;  /* 0x000000001b0f7223 */ /* 0x040fe2000000000f */
[----:B------:R-:W-:Y:S01]  /*6a60*/  FMUL R19, R24, R19 ;  /* 0x0000001318137220 */ /* 0x000fe20000400000 */
[C---:B------:R-:W-:Y:S01]  /*6a70*/  FFMA R12, R27.reuse, R2, R12 ;  /* 0x000000021b0c7223 */ /* 0x040fe2000000000c */
[C---:B------:R-:W-:Y:S01]  /*6a80*/  FFMA R13, R27.reuse, R3, R13 ;  /* 0x000000031b0d7223 */ /* 0x040fe2000000000d */
[C---:B------:R-:W-:Y:S01]  /*6a90*/  FFMA R14, R27.reuse, R4, R14 ;  /* 0x000000041b0e7223 */ /* 0x040fe2000000000e */
[----:B------:R-:W-:Y:S01]  /*6aa0*/  FFMA R19, R27, R5, R19 ;  /* 0x000000051b137223 */ /* 0x000fe20000000013 */
[----:B------:R-:W-:Y:S02]  /*6ab0*/  F2FP.F16.F32.PACK_AB R35, R11, R6 ;  /* 0x000000060b23723e */ /* 0x000fe400000000ff */
[----:B------:R-:W-:Y:S02]  /*6ac0*/  F2FP.F16.F32.PACK_AB R8, R9, R8 ;  /* 0x000000080908723e */ /* 0x000fe400000000ff */
[----:B------:R-:W-:Y:S01]  /*6ad0*/  F2FP.F16.F32.PACK_AB R9, R15, R10 ;  /* 0x0000000a0f09723e */ /* 0x000fe200000000ff */
[----:B------:R1:W-:Y:S01]  /*6ae0*/  STSM.16.M88.4 [R61+0x200], R32 ;  /* 0x000200203d007844 */ /* 0x0003e20000000200 */
[----:B------:R-:W-:Y:S02]  /*6af0*/  F2FP.F16.F32.PACK_AB R10, R13, R12 ;  /* 0x0000000c0d0a723e */ /* 0x000fe400000000ff */
[----:B------:R-:W-:Y:S05]  /*6b00*/  F2FP.F16.F32.PACK_AB R11, R19, R14 ;  /* 0x0000000e130b723e */ /* 0x000fea00000000ff */
[----:B------:R1:W-:Y:S01]  /*6b10*/  STSM.16.M88.4 [R60+0x200], R8 ;  /* 0x000200083c007844 */ /* 0x0003e20000000200 */
[----:B------:R-:W-:Y:S01]  /*6b20*/  @!PT LDS RZ, [RZ] ;  /* 0x00000000fffff984 */ /* 0x000fe20000000800 */
[----:B------:R-:W-:Y:S01]  /*6b30*/  @!PT LDS RZ, [RZ] ;  /* 0x00000000fffff984 */ /* 0x000fe20000000800 */
[----:B------:R-:W-:Y:S01]  /*6b40*/  @!PT LDS RZ, [RZ] ;  /* 0x00000000fffff984 */ /* 0x000fe20000000800 */
[----:B------:R-:W-:Y:S01]  /*6b50*/  @!PT LDS RZ, [RZ] ;  /* 0x00000000fffff984 */ /* 0x000fe20000000800 */
[----:B------:R3:W-:Y:S07]  /*6b60*/  MEMBAR.ALL.CTA ;  /* 0x0000000000007992 */ /* 0x0007ee0000008000 */
[----:B---3--:R-:W3:Y:S02]  /*6b70*/  FENCE.VIEW.ASYNC.S ;  /* 0x00000000000073c6 */ /* 0x008ee40000000000 */
[----:B---3--:R-:W-:Y:S06]  /*6b80*/  BAR.SYNC.DEFER_BLOCKING 0x1, 0x80 ;  /* 0x0042000000007b1d */ /* 0x008fec0000010000 */
[----:B------:R-:W-:Y:S05]  /*6b90*/  @P0 BRA `(.L_x_106) ;  /* 0x0000000000280947 */ /* 0x000fea0003800000 */
[----:B------:R-:W3:Y:S01]  /*6ba0*/  LDCU.64 UR6, c[0x0][0x348] ;  /* 0x00006900ff0677ac */ /* 0x000ee20008000a00 */
[----:B------:R-:W-:Y:S01]  /*6bb0*/  UIADD3 UR4, UPT, UPT, UR44, 0x200, URZ ;  /* 0x000002002c047890 */ /* 0x000fe2000fffe0ff */
[----:B------:R-:W-:Y:S05]  /*6bc0*/  UMOV UR51, UR36 ;  /* 0x0000002400337c82 */ /* 0x000fea0008000000 */
[----:B------:R-:W-:Y:S04]  /*6bd0*/  MOV R49, UR4 ;  /* 0x0000000400317c02 */ /* 0x000fe80008000f00 */
[----:B------:R-:W-:Y:S01]  /*6be0*/  R2UR UR48, R49 ;  /* 0x00000000313072ca */ /* 0x000fe200000e0000 */
[----:B---3--:R-:W-:Y:S04]  /*6bf0*/  UIADD3 UR4, UP0, UPT, UR6, 0x680, URZ ;  /* 0x0000068006047890 */ /* 0x008fe8000ff1e0ff */
[----:B------:R-:W-:Y:S09]  /*6c00*/  UIADD3.X UR5, UPT, UPT, URZ, UR7, URZ, UP0, !UPT ;  /* 0x00000007ff057290 */ /* 0x000ff200087fe4ff */
[----:B------:R3:W-:Y:S01]  /*6c10*/  UTMASTG.3D [UR48], [UR4] ;  /* 0x00000030040073b5 */ /* 0x0007e20008010000 */
[----:B------:R0:W-:Y:S01]  /*6c20*/  UTMACMDFLUSH ;  /* 0x00000000000079b7 */ /* 0x0001e20000000000 */
[----:B---3--:R-:W-:Y:S04]  /*6c30*/  DEPBAR.LE SB0, 0x1 ;  /* 0x000080400000791a */ /* 0x008fe80000000000 */
.L_x_106:
[----:B------:R-:W-:Y:S05]  /*6c40*/  BSYNC.RECONVERGENT B0 ;  /* 0x0000000000007941 */ /* 0x000fea0003800200 */
.L_x_105:
[----:B------:R-:W-:Y:S01]  /*6c50*/  BAR.SYNC.DEFER_BLOCKING 0x1, 0x80 ;  /* 0x0042000000007b1d */ /* 0x000fe20000010000 */
[----:B------:R-:W-:Y:S01]  /*6c60*/  ISETP.NE.AND P1, PT, R59, RZ, PT ;  /* 0x000000ff3b00720c */ /* 0x000fe20003f25270 */
[----:B------:R-:W-:Y:S01]  /*6c70*/  UISETP.NE.AND UP0, UPT, UR52, URZ, UPT ;  /* 0x000000ff3400728c */ /* 0x000fe2000bf05270 */
[----:B------:R-:W-:Y:S11]  /*6c80*/  LEA R2, R62, UR44, 0x3 ;  /* 0x0000002c3e027c11 */ /* 0x000ff6000f8e18ff */
[----:B------:R-:W-:Y:S01]  /*6c90*/  @P1 SHF.L.U32 R3, R54, 0x1f, RZ ;  /* 0x0000001f36031819 */ /* 0x000fe200000006ff */
[----:B------:R-:W-:Y:S06]  /*6ca0*/  BRA.U !UP0, `(.L_x_107) ;  /* 0x0000000108247547 */ /* 0x000fec000b800000 */
[----:B------:R-:W-:Y:S01]  /*6cb0*/  IMAD.U32 R4, RZ, RZ, UR46 ;  /* 0x0000002eff047e24 */ /* 0x000fe2000f8e00ff */
[----:B------:R-:W-:Y:S01]  /*6cc0*/  MOV R0, UR47 ;  /* 0x0000002f00007c02 */ /* 0x000fe20008000f00 */
[----:B------:R-:W-:Y:S03]  /*6cd0*/  UIADD3 UR4, UPT, UPT, UR46, 0x1, URZ ;  /* 0x000000012e047890 */ /* 0x000fe6000fffe0ff */
[----:B------:R-:W-:Y:S01]  /*6ce0*/  @P1 LEA R4, R4, UR44, 0x3 ;  /* 0x0000002c04041c11 */ /* 0x000fe2000f8e18ff */
[----:B------:R-:W-:Y:S04]  /*6cf0*/  UISETP.NE.AND UP0, UPT, UR4, 0x4, UPT ;  /* 0x000000040400788c */ /* 0x000fe8000bf05270 */
[----:B------:R-:W-:Y:S01]  /*6d00*/  @P1 VIADD R4, R4, 0x60 ;  /* 0x0000006004041836 */ /* 0x000fe20000000000 */
[----:B------:R-:W-:Y:S04]  /*6d10*/  USEL UR46, UR4, URZ, UP0 ;  /* 0x000000ff042e7287 */ /* 0x000fe80008000000 */
[----:B------:R-:W-:Y:S04]  /*6d20*/  @P1 PRMT R0, R0, 0x654, R4 ;  /* 0x0000065400001816 */ /* 0x000fe80000000004 */
[----:B------:R3:W-:Y:S04]  /*6d30*/  @P1 SYNCS.ARRIVE.TRANS64.RED.A1T0 RZ, [R0+URZ], RZ ;  /* 0x000000ff00ff19a7 */ /* 0x0007e800081004ff */
.L_x_107:
[----:B------:R-:W4:Y:S01]  /*6d40*/  @P1 SYNCS.PHASECHK.TRANS64.TRYWAIT P0, [R2+URZ+0x40], R3 ;  /* 0x00004003020015a7 */ /* 0x000f2200080011ff */
[----:B------:R-:W-:Y:S01]  /*6d50*/  BSSY B1, `(.L_x_108) ;  /* 0x0000013000017945 */ /* 0x000fe20003800000 */
[----:B----4-:R-:W-:Y:S03]  /*6d60*/  @P1 SEL R64, RZ, 0x1, !P0 ;  /* 0x00000001ff401807 */ /* 0x010fe60004000000 */
[----:B------:R-:W-:Y:S05]  /*6d70*/  @!P1 BRA `(.L_x_109) ;  /* 0x0000000000409947 */ /* 0x000fea0003800000 */
[----:B------:R-:W-:Y:S01]  /*6d80*/  ISETP.NE.AND P1, PT, R65, RZ, PT ;  /* 0x000000ff4100720c */ /* 0x000fe20003f25270 */
[----:B------:R-:W-:Y:S01]  /*6d90*/  BSSY B0, `(.L_x_110) ;  /* 0x0000009000007945 */ /* 0x000fe20003800000 */
[----:B------:R-:W-:Y:S11]  /*6da0*/  ISETP.NE.AND P0, PT, R64, RZ, PT ;  /* 0x000000ff4000720c */ /* 0x000ff60003f05270 */
[----:B------:R-:W-:Y:S05]  /*6db0*/  @P1 IMAD R4, R62, 0x1000, R63 ;  /* 0x000010003e041824 */ /* 0x000fea00078e023f */
[----:B------:R-:W-:Y:S05]  /*6dc0*/  @P1 IADD3 R3, PT, PT, R4, UR44, RZ ;  /* 0x0000002c04031c10 */ /* 0x000fea000fffe0ff */
[----:B------:R-:W-:Y:S01]  /*6dd0*/  @P1 IMAD.IADD R3, R55, 0x1, R3 ;  /* 0x0000000137031824 */ /* 0x000fe200078e0203 */
[----:B------:R-:W-:Y:S06]  /*6de0*/  @P0 BRA `(.L_x_111) ;  /* 0x00000000000c0947 */ /* 0x000fec0003800000 */
[----:B---3--:R-:W-:Y:S04]  /*6df0*/  SHF.L.U32 R0, R54, 0x1f, RZ ;  /* 0x0000001f36007819 */ /* 0x008fe800000006ff */
[----:B------:R-:W3:Y:S02]  /*6e00*/  SYNCS.PHASECHK.TRANS64.TRYWAIT P0, [R2+URZ+0x40], R0 ;  /* 0x00004000020075a7 */ /* 0x000ee400080011ff */
[----:B---3--:R-:W-:Y:S05]  /*6e10*/  @!P0 BRA `(.L_x_112) ;  /* 0x0000002400a48947 */ /* 0x008fea0003800000 */
.L_x_111:
[----:B------:R-:W-:Y:S05]  /*6e20*/  BSYNC B0 ;  /* 0x0000000000007941 */ /* 0x000fea0003800000 */
.L_x_110:
[----:B------:R-:W-:Y:S02]  /*6e30*/  ISETP.NE.AND P0, PT, R65, RZ, PT ;  /* 0x000000ff4100720c */ /* 0x000fe40003f05270 */
[----:B------:R-:W-:Y:S11]  /*6e40*/  IADD3 R62, PT, PT, R62, 0x1, RZ ;  /* 0x000000013e3e7810 */ /* 0x000ff60007ffe0ff */
[----:B------:R-:W-:Y:S05]  /*6e50*/  @P0 WARPSYNC.ALL ;  /* 0x0000000000000948 */ /* 0x000fea0003800000 */
[----:B------:R4:W1:Y:S04]  /*6e60*/  @P0 LDSM.16.M88.4 R28, [R4+UR44+0x200] ;  /* 0x0002002c041c083b */ /* 0x0008680008000200 */
[----:B------:R4:W1:Y:S02]  /*6e70*/  @P0 LDSM.16.M88.4 R36, [R3+0x200] ;  /* 0x000200000324083b */ /* 0x0008640000000200 */
.L_x_109:
[----:B------:R-:W-:Y:S05]  /*6e80*/  BSYNC B1 ;  /* 0x0000000000017941 */ /* 0x000fea0003800000 */
.L_x_108:
[----:B---3--:R-:W-:Y:S05]  /*6e90*/  VIADD R0, R25, 0x20 ;  /* 0x0000002019007836 */ /* 0x008fea0000000000 */
[----:B------:R-:W-:Y:S04]  /*6ea0*/  SHF.R.U32.HI R0, RZ, 0x15, R0 ;  /* 0x00000015ff007819 */ /* 0x000fe80000011600 */
[----:B------:R-:W-:Y:S11]  /*6eb0*/  LOP3.LUT P0, RZ, R0, 0x3, R46, 0x48, !PT ;  /* 0x0000000300ff7812 */ /* 0x000ff6000780482e */
[----:B------:R-:W-:Y:S02]  /*6ec0*/  @!UPT UIADD3 URZ, UPT, UPT, URZ, URZ, URZ ;  /* 0x000000fffffff290 */ /* 0x000fe4000fffe0ff */
[----:B------:R-:W-:Y:S05]  /*6ed0*/  @!P0 BRA `(.L_x_113) ;  /* 0x0000000000408947 */ /* 0x000fea0003800000 */
[----:B------:R-:W3:Y:S01]  /*6ee0*/  LDCU.64 UR8, c[0x4][0x70] ;  /* 0x01000e00ff0877ac */ /* 0x000ee20008000a00 */
[----:B----4-:R-:W-:Y:S01]  /*6ef0*/  MOV R3, 0x0 ;  /* 0x0000000000037802 */ /* 0x010fe20000000f00 */
[----:B------:R-:W-:Y:S02]  /*6f00*/  HFMA2 R12, -RZ, RZ, 0, 5.9604644775390625e-08 ;  /* 0x00000001ff0c7431 */ /* 0x000fe400000001ff */
[----:B-1----:R-:W-:Y:S02]  /*6f10*/  IMAD.MOV.U32 R8, RZ, RZ, 0x192 ;  /* 0x00000192ff087424 */ /* 0x002fe400078e00ff */
[----:B------:R-:W-:Y:S01]  /*6f20*/  IMAD.MOV.U32 R13, RZ, RZ, RZ ;  /* 0x000000ffff0d7224 */ /* 0x000fe200078e00ff */
[----:B------:R-:W1:Y:S01]  /*6f30*/  LDCU.64 UR6, c[0x4][0x78] ;  /* 0x01000f00ff0677ac */ /* 0x000e620008000a00 */
[----:B------:R-:W4:Y:S01]  /*6f40*/  LDC.64 R2, c[0x4][R3] ;  /* 0x0100000003027b82 */ /* 0x000f220000000a00 */
[----:B------:R-:W5:Y:S01]  /*6f50*/  LDCU.64 UR4, c[0x4][0x10] ;  /* 0x01000200ff0477ac */ /* 0x000f620008000a00 */
[----:B---3--:R-:W-:Y:S01]  /*6f60*/  MOV R5, UR9 ;  /* 0x0000000900057c02 */ /* 0x008fe20008000f00 */
[----:B------:R-:W-:Y:S01]  /*6f70*/  IMAD.U32 R4, RZ, RZ, UR8 ;  /* 0x00000008ff047e24 */ /* 0x000fe2000f8e00ff */
[----:B-1----:R-:W-:Y:S01]  /*6f80*/  MOV R7, UR7 ;  /* 0x0000000700077c02 */ /* 0x002fe20008000f00 */
[----:B------:R-:W-:Y:S01]  /*6f90*/  IMAD.U32 R6, RZ, RZ, UR6 ;  /* 0x00000006ff067e24 */ /* 0x000fe2000f8e00ff */
[----:B-----5:R-:W-:Y:S01]  /*6fa0*/  MOV R11, UR5 ;  /* 0x00000005000b7c02 */ /* 0x020fe20008000f00 */
[----:B------:R-:W-:Y:S02]  /*6fb0*/  IMAD.U32 R10, RZ, RZ, UR4 ;  /* 0x00000004ff0a7e24 */ /* 0x000fe4000f8e00ff */
[----:B------:R-:W-:Y:S07]  /*6fc0*/  LEPC R20, `(.L_x_113) ;  /* 0x000000001014794e */ /* 0x000fee0000000000 */
[----:B--2-4-:R-:W-:Y:S05]  /*6fd0*/  CALL.ABS.NOINC R2 ;  /* 0x0000000002007343 */ /* 0x014fea0003c00000 */
.L_x_113:
[----:B------:R-:W-:Y:S01]  /*6fe0*/  ISETP.NE.AND P6, PT, R59, RZ, PT ;  /* 0x000000ff3b00720c */ /* 0x000fe20003fc5270 */
[----:B------:R-:W-:Y:S05]  /*6ff0*/  WARPSYNC.ALL ;  /* 0x0000000000007948 */ /* 0x000fea0003800000 */
[----:B------:R-:W-:Y:S01]  /*7000*/  R2UR UR4, R25 ;  /* 0x00000000190472ca */ /* 0x000fe200000e0000 */
[----:B-1--4-:R-:W-:Y:S01]  /*7010*/  HADD2.F32 R3, -RZ, R28.H0_H0 ;  /* 0x2000001cff037230 */ /* 0x012fe20000004100 */
[----:B------:R-:W-:Y:S01]  /*7020*/  ISETP.NE.AND P0, PT, R56, RZ, PT ;  /* 0x000000ff3800720c */ /* 0x000fe20003f05270 */
[----:B------:R-:W-:Y:S01]  /*7030*/  HADD2.F32 R20, -RZ, R30.H0_H0 ;  /* 0x2000001eff147230 */ /* 0x000fe20000004100 */
[----:B------:R-:W-:Y:S09]  /*7040*/  BSSY.RECONVERGENT B0, `(.L_x_114) ;  /* 0x0000053000007945 */ /* 0x000ff20003800200 */
[----:B------:R-:W1:Y:S02]  /*7050*/  LDTM.16dp256bit.x4 R4, tmem[UR4+0x20] ;  /* 0x00002004000479ee */ /* 0x000e640008120000 */
[C---:B-1----:R-:W-:Y:S01]  /*7060*/  FMUL R0, R24.reuse, R4 ;  /* 0x0000000418007220 */ /* 0x042fe20000400000 */
[----:B------:R-:W-:Y:S02]  /*7070*/  HADD2.F32 R4, -RZ, R28.H1_H1 ;  /* 0x3000001cff047230 */ /* 0x000fe40000004100 */
[C---:B------:R-:W-:Y:S01]  /*7080*/  FMUL R2, R24.reuse, R5 ;  /* 0x0000000518027220 */ /* 0x040fe20000400000 */
[--C-:B------:R-:W-:Y:S02]  /*7090*/  HADD2.F32 R5, -RZ, R29.reuse.H0_H0 ;  /* 0x2000001dff057230 */ /* 0x100fe40000004100 */
[C---:B------:R-:W-:Y:S01]  /*70a0*/  FFMA R0, R27.reuse, R3, R0 ;  /* 0x000000031b007223 */ /* 0x040fe20000000000 */
[C---:B------:R-:W-:Y:S01]  /*70b0*/  FMUL R3, R24.reuse, R6 ;  /* 0x0000000618037220 */ /* 0x040fe20000400000 */
[----:B------:R-:W-:Y:S02]  /*70c0*/  HADD2.F32 R6, -RZ, R29.H1_H1 ;  /* 0x3000001dff067230 */ /* 0x000fe40000004100 */
[C---:B------:R-:W-:Y:S01]  /*70d0*/  FFMA R2, R27.reuse, R4, R2 ;  /* 0x000000041b027223 */ /* 0x040fe20000000002 */
[C---:B------:R-:W-:Y:S01]  /*70e0*/  FMUL R7, R24.reuse, R7 ;  /* 0x0000000718077220 */ /* 0x040fe20000400000 */
[C---:B------:R-:W-:Y:S01]  /*70f0*/  FFMA R3, R27.reuse, R5, R3 ;  /* 0x000000051b037223 */ /* 0x040fe20000000003 */
[C---:B------:R-:W-:Y:S01]  /*7100*/  FMUL R4, R24.reuse, R8 ;  /* 0x0000000818047220 */ /* 0x040fe20000400000 */
[----:B------:R-:W-:Y:S01]  /*7110*/  FMUL R5, R24, R9 ;  /* 0x0000000918057220 */ /* 0x000fe20000400000 */
[----:B------:R-:W-:Y:S01]  /*7120*/  F2FP.F16.F32.PACK_AB R32, R2, R0 ;  /* 0x000000000220723e */ /* 0x000fe200000000ff */
[C---:B------:R-:W-:Y:S01]  /*7130*/  FFMA R7, R27.reuse, R6, R7 ;  /* 0x000000061b077223 */ /* 0x040fe20000000007 */
[----:B------:R-:W-:Y:S02]  /*7140*/  HADD2.F32 R0, -RZ, R30.H1_H1 ;  /* 0x3000001eff007230 */ /* 0x000fe40000004100 */
[----:B------:R-:W-:Y:S01]  /*7150*/  FFMA R4, R27, R20, R4 ;  /* 0x000000141b047223 */ /* 0x000fe20000000004 */
[--C-:B------:R-:W-:Y:S02]  /*7160*/  HADD2.F32 R2, -RZ, R31.reuse.H0_H0 ;  /* 0x2000001fff027230 */ /* 0x100fe40000004100 */
[C---:B------:R-:W-:Y:S01]  /*7170*/  FMUL R6, R24.reuse, R10 ;  /* 0x0000000a18067220 */ /* 0x040fe20000400000 */
[----:B------:R-:W-:Y:S01]  /*7180*/  F2FP.F16.F32.PACK_AB R33, R7, R3 ;  /* 0x000000030721723e */ /* 0x000fe200000000ff */
[----:B------:R-:W-:Y:S02]  /*7190*/  HADD2.F32 R3, -RZ, R31.H1_H1 ;  /* 0x3000001fff037230 */ /* 0x000fe40000004100 */
[----:B------:R-:W-:Y:S01]  /*71a0*/  FFMA R5, R27, R0, R5 ;  /* 0x000000001b057223 */ /* 0x000fe20000000005 */
[C---:B------:R-:W-:Y:S01]  /*71b0*/  FMUL R11, R24.reuse, R11 ;  /* 0x0000000b180b7220 */ /* 0x040fe20000400000 */
[--C-:B------:R-:W-:Y:S02]  /*71c0*/  HADD2.F32 R7, -RZ, R36.reuse.H0_H0 ;  /* 0x20000024ff077230 */ /* 0x100fe40000004100 */
[C---:B------:R-:W-:Y:S01]  /*71d0*/  FMUL R8, R24.reuse, R12 ;  /* 0x0000000c18087220 */ /* 0x040fe20000400000 */
[----:B------:R-:W-:Y:S01]  /*71e0*/  HADD2.F32 R0, -RZ, R36.H1_H1 ;  /* 0x30000024ff007230 */ /* 0x000fe20000004100 */
[----:B------:R-:W-:Y:S01]  /*71f0*/  F2FP.F16.F32.PACK_AB R34, R5, R4 ;  /* 0x000000040522723e */ /* 0x000fe200000000ff */
[C---:B------:R-:W-:Y:S01]  /*7200*/  FMUL R9, R24.reuse, R13 ;  /* 0x0000000d18097220 */ /* 0x040fe20000400000 */
[C---:B------:R-:W-:Y:S01]  /*7210*/  FFMA R6, R27.reuse, R2, R6 ;  /* 0x000000021b067223 */ /* 0x040fe20000000006 */
[C---:B------:R-:W-:Y:S01]  /*7220*/  FFMA R11, R27.reuse, R3, R11 ;  /* 0x000000031b0b7223 */ /* 0x040fe2000000000b */
[C---:B------:R-:W-:Y:S01]  /*7230*/  FFMA R8, R27.reuse, R7, R8 ;  /* 0x000000071b087223 */ /* 0x040fe20000000008 */
[----:B------:R-:W-:Y:S01]  /*7240*/  FFMA R9, R27, R0, R9 ;  /* 0x000000001b097223 */ /* 0x000fe20000000009 */
[--C-:B------:R-:W-:Y:S02]  /*7250*/  HADD2.F32 R2, -RZ, R37.reuse.H0_H0 ;  /* 0x20000025ff027230 */ /* 0x100fe40000004100 */
[C---:B------:R-:W-:Y:S01]  /*7260*/  FMUL R10, R24.reuse, R14 ;  /* 0x0000000e180a7220 */ /* 0x040fe20000400000 */
[----:B------:R-:W-:Y:S01]  /*7270*/  F2FP.F16.F32.PACK_AB R35, R11, R6 ;  /* 0x000000060b23723e */ /* 0x000fe200000000ff */
[----:B------:R-:W-:Y:S01]  /*7280*/  HADD2.F32 R0, -RZ, R37.H1_H1 ;  /* 0x30000025ff007230 */ /* 0x000fe20000004100 */
[----:B------:R-:W-:Y:S01]  /*7290*/  F2FP.F16.F32.PACK_AB R8, R9, R8 ;  /* 0x000000080908723e */ /* 0x000fe200000000ff */
[C---:B------:R-:W-:Y:S01]  /*72a0*/  FMUL R15, R24.reuse, R15 ;  /* 0x0000000f180f7220 */ /* 0x040fe20000400000 */
[C---:B------:R-:W-:Y:S01]  /*72b0*/  FFMA R10, R27.reuse, R2, R10 ;  /* 0x000000021b0a7223 */ /* 0x040fe2000000000a */
[----:B------:R1:W-:Y:S01]  /*72c0*/  STSM.16.M88.4 [R61+0x1200], R32 ;  /* 0x001200203d007844 */ /* 0x0003e20000000200 */
[--C-:B------:R-:W-:Y:S02]  /*72d0*/  HADD2.F32 R2, -RZ, R38.reuse.H0_H0 ;  /* 0x20000026ff027230 */ /* 0x100fe40000004100 */
[----:B------:R-:W-:Y:S01]  /*72e0*/  FFMA R15, R27, R0, R15 ;  /* 0x000000001b0f7223 */ /* 0x000fe2000000000f */
[C---:B------:R-:W-:Y:S01]  /*72f0*/  FMUL R12, R24.reuse, R16 ;  /* 0x00000010180c7220 */ /* 0x040fe20000400000 */
[----:B------:R-:W-:Y:S02]  /*7300*/  HADD2.F32 R0, -RZ, R38.H1_H1 ;  /* 0x30000026ff007230 */ /* 0x000fe40000004100 */
[C---:B------:R-:W-:Y:S01]  /*7310*/  FMUL R13, R24.reuse, R17 ;  /* 0x00000011180d7220 */ /* 0x040fe20000400000 */
[--C-:B------:R-:W-:Y:S01]  /*7320*/  HADD2.F32 R3, -RZ, R39.reuse.H0_H0 ;  /* 0x20000027ff037230 */ /* 0x100fe20000004100 */
[----:B------:R-:W-:Y:S01]  /*7330*/  F2FP.F16.F32.PACK_AB R9, R15, R10 ;  /* 0x0000000a0f09723e */ /* 0x000fe200000000ff */
[C---:B------:R-:W-:Y:S01]  /*7340*/  FMUL R14, R24.reuse, R18 ;  /* 0x00000012180e7220 */ /* 0x040fe20000400000 */
[----:B------:R-:W-:Y:S02]  /*7350*/  HADD2.F32 R4, -RZ, R39.H1_H1 ;  /* 0x30000027ff047230 */ /* 0x000fe40000004100 */
[----:B------:R-:W-:Y:S01]  /*7360*/  FMUL R19, R24, R19 ;  /* 0x0000001318137220 */ /* 0x000fe20000400000 */
[C---:B------:R-:W-:Y:S01]  /*7370*/  FFMA R12, R27.reuse, R2, R12 ;  /* 0x000000021b0c7223 */ /* 0x040fe2000000000c */
[----:B------:R-:W-:Y:S01]  /*7380*/  MOV R2, UR46 ;  /* 0x0000002e00027c02 */ /* 0x000fe20008000f00 */
[C---:B------:R-:W-:Y:S01]  /*7390*/  FFMA R13, R27.reuse, R0, R13 ;  /* 0x000000001b0d7223 */ /* 0x040fe2000000000d */
[C---:B------:R-:W-:Y:S01]  /*73a0*/  FFMA R14, R27.reuse, R3, R14 ;  /* 0x000000031b0e7223 */ /* 0x040fe2000000000e */
[----:B------:R-:W-:Y:S01]  /*73b0*/  FFMA R19, R27, R4, R19 ;  /* 0x000000041b137223 */ /* 0x000fe20000000013 */
[----:B------:R-:W-:Y:S02]  /*73c0*/  @P6 LEA R2, R2, UR44, 0x3 ;  /* 0x0000002c02026c11 */ /* 0x000fe4000f8e18ff */
[----:B------:R-:W-:Y:S02]  /*73d0*/  F2FP.F16.F32.PACK_AB R10, R13, R12 ;  /* 0x0000000c0d0a723e */ /* 0x000fe400000000ff */
[----:B------:R-:W-:Y:S02]  /*73e0*/  F2FP.F16.F32.PACK_AB R11, R19, R14 ;  /* 0x0000000e130b723e */ /* 0x000fe400000000ff */
[----:B------:R-:W-:Y:S02]  /*73f0*/  MOV R0, UR47 ;  /* 0x0000002f00007c02 */ /* 0x000fe40008000f00 */
[----:B------:R-:W-:Y:S01]  /*7400*/  @P6 IADD3 R2, PT, PT, R2, 0x60, RZ ;  /* 0x0000006002026810 */ /* 0x000fe20007ffe0ff */
[----:B------:R1:W-:Y:S01]  /*7410*/  STSM.16.M88.4 [R60+0x1200], R8 ;  /* 0x001200083c007844 */ /* 0x0003e20000000200 */
[----:B------:R-:W-:Y:S02]  /*7420*/  @P6 SHF.L.U32 R3, R54, 0x1f, RZ ;  /* 0x0000001f36036819 */ /* 0x000fe400000006ff */
[----:B------:R-:W-:Y:S01]  /*7430*/  @P6 PRMT R0, R0, 0x654, R2 ;  /* 0x0000065400006816 */ /* 0x000fe20000000002 */
[----:B------:R-:W-:Y:S01]  /*7440*/  @!PT LDS RZ, [RZ] ;  /* 0x00000000fffff984 */ /* 0x000fe20000000800 */
[----:B------:R-:W-:Y:S01]  /*7450*/  @!PT LDS RZ, [RZ] ;  /* 0x00000000fffff984 */ /* 0x000fe20000000800 */
[----:B------:R-:W-:Y:S01]  /*7460*/  @!PT LDS RZ, [RZ] ;  /* 0x00000000fffff984 */ /* 0x000fe20000000800 */
[----:B------:R-:W-:Y:S01]  /*7470*/  @!PT LDS RZ, [RZ] ;  /* 0x00000000fffff984 */ /* 0x000fe20000000800 */
[----:B------:R3:W-:Y:S06]  /*7480*/  MEMBAR.ALL.CTA ;  /* 0x0000000000007992 */ /* 0x0007ec0000008000 */
[----:B---3--:R-:W3:Y:S01]  /*7490*/  FENCE.VIEW.ASYNC.S ;  /* 0x00000000000073c6 */ /* 0x008ee20000000000 */
[----:B------:R-:W-:Y:S01]  /*74a0*/  LEA R2, R62, UR44, 0x3 ;  /* 0x0000002c3e027c11 */ /* 0x000fe2000f8e18ff */
[----:B---3--:R-:W-:Y:S06]  /*74b0*/  BAR.SYNC.DEFER_BLOCKING 0x1, 0x80 ;  /* 0x0042000000007b1d */ /* 0x008fec0000010000 */
[----:B------:R-:W-:Y:S05]  /*74c0*/  @P0 BRA `(.L_x_115) ;  /* 0x0000000000280947 */ /* 0x000fea0003800000 */
[----:B------:R-:W3:Y:S01]  /*74d0*/  LDCU.64 UR6, c[0x0][0x348] ;  /* 0x00006900ff0677ac */ /* 0x000ee20008000a00 */
[----:B------:R-:W-:Y:S02]  /*74e0*/  UIADD3 UR9, UPT, UPT, UR49, 0x20, URZ ;  /* 0x0000002031097890 */ /* 0x000fe4000fffe0ff */
[----:B------:R-:W-:Y:S01]  /*74f0*/  UIADD3 UR8, UPT, UPT, UR44, 0x1200, URZ ;  /* 0x000012002c087890 */ /* 0x000fe2000fffe0ff */
[----:B------:R-:W-:Y:S01]  /*7500*/  UMOV UR10, UR50 ;  /* 0x00000032000a7c82 */ /* 0x000fe20008000000 */
[----:B------:R-:W-:Y:S01]  /*7510*/  UMOV UR11, UR36 ;  /* 0x00000024000b7c82 */ /* 0x000fe20008000000 */
[----:B---3--:R-:W-:Y:S04]  /*7520*/  UIADD3 UR4, UP0, UPT, UR6, 0x680, URZ ;  /* 0x0000068006047890 */ /* 0x008fe8000ff1e0ff */
[----:B------:R-:W-:Y:S09]  /*7530*/  UIADD3.X UR5, UPT, UPT, URZ, UR7, URZ, UP0, !UPT ;  /* 0x00000007ff057290 */ /* 0x000ff200087fe4ff */
[----:B------:R3:W-:Y:S01]  /*7540*/  UTMASTG.3D [UR8], [UR4] ;  /* 0x00000008040073b5 */ /* 0x0007e20008010000 */
[----:B------:R0:W-:Y:S01]  /*7550*/  UTMACMDFLUSH ;  /* 0x00000000000079b7 */ /* 0x0001e20000000000 */
[----:B---3--:R-:W-:Y:S04]  /*7560*/  DEPBAR.LE SB0, 0x1 ;  /* 0x000080400000791a */ /* 0x008fe80000000000 */
.L_x_115:
[----:B------:R-:W-:Y:S05]  /*7570*/  BSYNC.RECONVERGENT B0 ;  /* 0x0000000000007941 */ /* 0x000fea0003800200 */
.L_x_114:
[----:B------:R-:W-:Y:S01]  /*7580*/  BAR.SYNC.DEFER_BLOCKING 0x1, 0x80 ;  /* 0x0042000000007b1d */ /* 0x000fe20000010000 */
[----:B------:R-:W-:Y:S04]  /*7590*/  UIADD3 UR4, UPT, UPT, UR46, 0x1, URZ ;  /* 0x000000012e047890 */ /* 0x000fe8000fffe0ff */
[----:B------:R-:W-:Y:S04]  /*75a0*/  UISETP.NE.AND UP0, UPT, UR4, 0x4, UPT ;  /* 0x000000040400788c */ /* 0x000fe8000bf05270 */
[----:B------:R-:W-:Y:S01]  /*75b0*/  USEL UR45, UR4, URZ, UP0 ;  /* 0x000000ff042d7287 */ /* 0x000fe20008000000 */
[----:B------:R3:W-:Y:S01]  /*75c0*/  @P6 SYNCS.ARRIVE.TRANS64.RED.A1T0 RZ, [R0+URZ], RZ ;  /* 0x000000ff00ff69a7 */ /* 0x0007e200081004ff */
[----:B------:R-:W-:Y:S01]  /*75d0*/  BSSY B1, `(.L_x_116) ;  /* 0x0000014000017945 */ /* 0x000fe20003800000 */
[----:B------:R-:W4:Y:S02]  /*75e0*/  @P6 SYNCS.PHASECHK.TRANS64.TRYWAIT P0, [R2+URZ+0x40], R3 ;  /* 0x00004003020065a7 */ /* 0x000f2400080011ff */
[----:B----4-:R-:W-:Y:S01]  /*75f0*/  @P6 SEL R64, RZ, 0x1, !P0 ;  /* 0x00000001ff406807 */ /* 0x010fe20004000000 */
[----:B---3--:R-:W-:Y:S06]  /*7600*/  @!P6 BRA `(.L_x_117) ;  /* 0x000000000040e947 */ /* 0x008fec0003800000 */
[----:B------:R-:W-:Y:S01]  /*7610*/  ISETP.NE.AND P1, PT, R65, RZ, PT ;  /* 0x000000ff4100720c */ /* 0x000fe20003f25270 */
[----:B------:R-:W-:Y:S01]  /*7620*/  BSSY B0, `(.L_x_118) ;  /* 0x0000009000007945 */ /* 0x000fe20003800000 */
[----:B------:R-:W-:Y:S11]  /*7630*/  ISETP.NE.AND P0, PT, R64, RZ, PT ;  /* 0x000000ff4000720c */ /* 0x000ff60003f05270 */
[----:B------:R-:W-:Y:S05]  /*7640*/  @P1 IMAD R3, R62, 0x1000, R63 ;  /* 0x000010003e031824 */ /* 0x000fea00078e023f */
[----:B------:R-:W-:Y:S05]  /*7650*/  @P1 IADD3 R0, PT, PT, R3, UR44, RZ ;  /* 0x0000002c03001c10 */ /* 0x000fea000fffe0ff */
[----:B------:R-:W-:Y:S01]  /*7660*/  @P1 IMAD.IADD R0, R55, 0x1, R0 ;  /* 0x0000000137001824 */ /* 0x000fe200078e0200 */
[----:B------:R-:W-:Y:S06]  /*7670*/  @P0 BRA `(.L_x_119) ;  /* 0x00000000000c0947 */ /* 0x000fec0003800000 */
[----:B------:R-:W-:Y:S04]  /*7680*/  SHF.L.U32 R4, R54, 0x1f, RZ ;  /* 0x0000001f36047819 */ /* 0x000fe800000006ff */
[----:B------:R-:W3:Y:S02]  /*7690*/  SYNCS.PHASECHK.TRANS64.TRYWAIT P0, [R2+URZ+0x40], R4 ;  /* 0x00004004020075a7 */ /* 0x000ee400080011ff */
[----:B---3--:R-:W-:Y:S05]  /*76a0*/  @!P0 BRA `(.L_x_120) ;  /* 0x0000001c00948947 */ /* 0x008fea0003800000 */
.L_x_119:
[----:B------:R-:W-:Y:S05]  /*76b0*/  BSYNC B0 ;  /* 0x0000000000007941 */ /* 0x000fea0003800000 */
.L_x_118:
[----:B------:R-:W-:Y:S02]  /*76c0*/  ISETP.NE.AND P0, PT, R65, RZ, PT ;  /* 0x000000ff4100720c */ /* 0x000fe40003f05270 */
[----:B------:R-:W-:Y:S11]  /*76d0*/  IADD3 R62, PT, PT, R62, 0x1, RZ ;  /* 0x000000013e3e7810 */ /* 0x000ff60007ffe0ff */
[----:B------:R-:W-:Y:S05]  /*76e0*/  @P0 WARPSYNC.ALL ;  /* 0x0000000000000948 */ /* 0x000fea0003800000 */
[----:B------:R4:W1:Y:S04]  /*76f0*/  @P0 LDSM.16.M88.4 R28, [R3+UR44+0x200] ;  /* 0x0002002c031c083b */ /* 0x0008680008000200 */
[----:B------:R4:W1:Y:S02]  /*7700*/  @P0 LDSM.16.M88.4 R36, [R0+0x200] ;  /* 0x000200000024083b */ /* 0x0008640000000200 */
.L_x_117:
[----:B------:R-:W-:Y:S05]  /*7710*/  BSYNC B1 ;  /* 0x0000000000017941 */ /* 0x000fea0003800000 */
.L_x_116:
[----:B----4-:R-:W-:Y:S05]  /*7720*/  VIADD R0, R25, 0x40 ;  /* 0x0000004019007836 */ /* 0x010fea0000000000 */
[----:B------:R-:W-:Y:S04]  /*7730*/  SHF.R.U32.HI R0, RZ, 0x15, R0 ;  /* 0x00000015ff007819 */ /* 0x000fe80000011600 */
[----:B------:R-:W-:Y:S11]  /*7740*/  LOP3.LUT P0, RZ, R0, 0x3, R46, 0x48, !PT ;  /* 0x0000000300ff7812 */ /* 0x000ff6000780482e */
[----:B------:R-:W-:Y:S02]  /*7750*/  @!UPT UIADD3 URZ, UPT, UPT, URZ, URZ, URZ ;  /* 0x000000fffffff290 */ /* 0x000fe4000fffe0ff */
[----:B------:R-:W-:Y:S05]  /*7760*/  @!P0 BRA `(.L_x_121) ;  /* 0x0000000000408947 */ /* 0x000fea0003800000 */
[----:B------:R-:W4:Y:S01]  /*7770*/  LDCU.64 UR8, c[0x4][0x70] ;  /* 0x01000e00ff0877ac */ /* 0x000f220008000a00 */
[----:B------:R-:W-:Y:S01]  /*7780*/  MOV R3, 0x0 ;  /* 0x0000000000037802 */ /* 0x000fe20000000f00 */
[----:B------:R-:W-:Y:S02]  /*7790*/  HFMA2 R12, -RZ, RZ, 0, 5.9604644775390625e-08 ;  /* 0x00000001ff0c7431 */ /* 0x000fe400000001ff */
[----:B-1----:R-:W-:Y:S02]  /*77a0*/  IMAD.MOV.U32 R8, RZ, RZ, 0x192 ;  /* 0x00000192ff087424 */ /* 0x002fe400078e00ff */
[----:B------:R-:W-:Y:S01]  /*77b0*/  IMAD.MOV.U32 R13, RZ, RZ, RZ ;  /* 0x000000ffff0d7224 */ /* 0x000fe200078e00ff */
[----:B------:R-:W1:Y:S01]  /*77c0*/  LDCU.64 UR6, c[0x4][0x78] ;  /* 0x01000f00ff0677ac */ /* 0x000e620008000a00 */
[----:B---3--:R-:W3:Y:S01]  /*77d0*/  LDC.64 R2, c[0x4][R3] ;  /* 0x0100000003027b82 */ /* 0x008ee20000000a00 */
[----:B------:R-:W5:Y:S01]  /*77e0*/  LDCU.64 UR4, c[0x4][0x10] ;  /* 0x01000200ff0477ac */ /* 0x000f620008000a00 */
[----:B----4-:R-:W-:Y:S01]  /*77f0*/  MOV R5, UR9 ;  /* 0x0000000900057c02 */ /* 0x010fe20008000f00 */
[----:B------:R-:W-:Y:S01]  /*7800*/  IMAD.U32 R4, RZ, RZ, UR8 ;  /* 0x00000008ff047e24 */ /* 0x000fe2000f8e00ff */
[----:B-1----:R-:W-:Y:S01]  /*7810*/  MOV R7, UR7 ;  /* 0x0000000700077c02 */ /* 0x002fe20008000f00 */
[----:B------:R-:W-:Y:S01]  /*7820*/  IMAD.U32 R6, RZ, RZ, UR6 ;  /* 0x00000006ff067e24 */ /* 0x000fe2000f8e00ff */
[----:B-----5:R-:W-:Y:S01]  /*7830*/  MOV R11, UR5 ;  /* 0x00000005000b7c02 */ /* 0x020fe20008000f00 */
[----:B------:R-:W-:Y:S02]  /*7840*/  IMAD.U32 R10, RZ, RZ, UR4 ;  /* 0x00000004ff0a7e24 */ /* 0x000fe4000f8e00ff */
[----:B------:R-:W-:Y:S07]  /*7850*/  LEPC R20, `(.L_x_121) ;  /* 0x000000001014794e */ /* 0x000fee0000000000 */
[----:B--23--:R-:W-:Y:S05]  /*7860*/  CALL.ABS.NOINC R2 ;  /* 0x0000000002007343 */ /* 0x00cfea0003c00000 */
.L_x_121:
[----:B------:R-:W-:Y:S01]  /*7870*/  ISETP.NE.AND P6, PT, R59, RZ, PT ;  /* 0x000000ff3b00720c */ /* 0x000fe20003fc5270 */
[----:B------:R-:W-:Y:S05]  /*7880*/  WARPSYNC.ALL ;  /* 0x0000000000007948 */ /* 0x000fea0003800000 */
[----:B------:R-:W-:Y:S01]  /*7890*/  R2UR UR4, R25 ;  /* 0x00000000190472ca */ /* 0x000fe200000e0000 */
[----:B-1----:R-:W-:Y:S01]  /*78a0*/  HADD2.F32 R3, -RZ, R28.H0_H0 ;  /* 0x2000001cff037230 */ /* 0x002fe20000004100 */
[----:B------:R-:W-:Y:S01]  /*78b0*/  ISETP.NE.AND P0, PT, R56, RZ, PT ;  /* 0x000000ff3800720c */ /* 0x000fe20003f05270 */
[----:B------:R-:W-:Y:S01]  /*78c0*/  HADD2.F32 R20, -RZ, R30.H0_H0 ;  /* 0x2000001eff147230 */ /* 0x000fe20000004100 */
[----:B------:R-:W-:Y:S09]  /*78d0*/  BSSY.RECONVERGENT B0, `(.L_x_122) ;  /* 0x0000053000007945 */ /* 0x000ff20003800200 */
[----:B---3--:R-:W1:Y:S02]  /*78e0*/  LDTM.16dp256bit.x4 R4, tmem[UR4+0x40] ;  /* 0x00004004000479ee */ /* 0x008e640008120000 */
        /* <DEDUP_REMOVED lines=60> */
[----:B------:R-:W-:Y:S02]  /*7cb0*/  LEA R3, R62, UR44, 0x3 ;  /* 0x0000002c3e037c11 */ /* 0x000fe4000f8e18ff */
[----:B------:R-:W-:Y:S01]  /*7cc0*/  @P6 PRMT R0, R0, 0x654, R2 ;  /* 0x0000065400006816 */ /* 0x000fe20000000002 */
[----:B------:R-:W-:Y:S01]  /*7cd0*/  @!PT LDS RZ, [RZ] ;  /* 0x00000000fffff984 */ /* 0x000fe20000000800 */
[----:B------:R-:W-:Y:S01]  /*7ce0*/  @!PT LDS RZ, [RZ] ;  /* 0x00000000fffff984 */ /* 0x000fe20000000800 */
[----:B------:R-:W-:Y:S01]  /*7cf0*/  @!PT LDS RZ, [RZ] ;  /* 0x00000000fffff984 */ /* 0x000fe20000000800 */
[----:B------:R-:W-:Y:S01]  /*7d00*/  @!PT LDS RZ, [RZ] ;  /* 0x00000000fffff984 */ /* 0x000fe20000000800 */
[----:B------:R3:W-:Y:S06]  /*7d10*/  MEMBAR.ALL.CTA ;  /* 0x0000000000007992 */ /* 0x0007ec0000008000 */
[----:B---3--:R-:W3:Y:S01]  /*7d20*/  FENCE.VIEW.ASYNC.S ;  /* 0x00000000000073c6 */ /* 0x008ee20000000000 */
[----:B------:R-:W-:Y:S01]  /*7d30*/  @P6 SHF.L.U32 R2, R54, 0x1f, RZ ;  /* 0x0000001f36026819 */ /* 0x000fe200000006ff */
        /* <DEDUP_REMOVED lines=12> */
.L_x_123:
[----:B------:R-:W-:Y:S05]  /*7e00*/  BSYNC.RECONVERGENT B0 ;  /* 0x0000000000007941 */ /* 0x000fea0003800200 */
.L_x_122:
        /* <DEDUP_REMOVED lines=19> */
.L_x_127:
[----:B------:R-:W-:Y:S05]  /*7f40*/  BSYNC B0 ;  /* 0x0000000000007941 */ /* 0x000fea0003800000 */
.L_x_126:
[----:B------:R-:W-:Y:S11]  /*7f50*/  ISETP.NE.AND P0, PT, R65, RZ, PT ;  /* 0x000000ff4100720c */ /* 0x000ff60003f05270 */
[----:B------:R-:W-:Y:S02]  /*7f60*/  @!UPT UIADD3 URZ, UPT, UPT, URZ, URZ, URZ ;  /* 0x000000fffffff290 */ /* 0x000fe4000fffe0ff */
[----:B------:R-:W-:Y:S05]  /*7f70*/  @P0 WARPSYNC.ALL ;  /* 0x0000000000000948 */ /* 0x000fea0003800000 */
[----:B------:R4:W1:Y:S04]  /*7f80*/  @P0 LDSM.16.M88.4 R28, [R62+UR44+0x200] ;  /* 0x0002002c3e1c083b */ /* 0x0008680008000200 */
[----:B------:R4:W1:Y:S02]  /*7f90*/  @P0 LDSM.16.M88.4 R36, [R2+0x200] ;  /* 0x000200000224083b */ /* 0x0008640000000200 */
.L_x_125:
[----:B------:R-:W-:Y:S05]  /*7fa0*/  BSYNC B1 ;  /* 0x0000000000017941 */ /* 0x000fea0003800000 */
.L_x_124:
[----:B---3--:R-:W-:Y:S05]  /*7fb0*/  VIADD R0, R25, 0x60 ;  /* 0x0000006019007836 */ /* 0x008fea0000000000 */
[----:B------:R-:W-:Y:S04]  /*7fc0*/  SHF.R.U32.HI R0, RZ, 0x15, R0 ;  /* 0x00000015ff007819 */ /* 0x000fe80000011600 */
[----:B------:R-:W-:Y:S11]  /*7fd0*/  LOP3.LUT P0, RZ, R0, 0x3, R46, 0x48, !PT ;  /* 0x0000000300ff7812 */ /* 0x000ff6000780482e */
[----:B------:R-:W-:Y:S02]  /*7fe0*/  @!UPT UIADD3 URZ, UPT, UPT, URZ, URZ, URZ ;  /* 0x000000fffffff290 */ /* 0x000fe4000fffe0ff */
[----:B------:R-:W-:Y:S05]  /*7ff0*/  @!P0 BRA `(.L_x_129) ;  /* 0x0000000000408947 */ /* 0x000fea0003800000 */
[----:B------:R-:W3:Y:S01]  /*8000*/  LDCU.64 UR8, c[0x4][0x70] ;  /* 0x01000e00ff0877ac */ /* 0x000ee20008000a00 */
[----:B------:R-:W-:Y:S01]  /*8010*/  MOV R3, 0x0 ;  /* 0x0000000000037802 */ /* 0x000fe20000000f00 */
[----:B------:R-:W-:Y:S02]  /*8020*/  HFMA2 R12, -RZ, RZ, 0, 5.9604644775390625e-08 ;  /* 0x00000001ff0c7431 */ /* 0x000fe400000001ff */
[----:B-1----:R-:W-:Y:S02]  /*8030*/  IMAD.MOV.U32 R8, RZ, RZ, 0x192 ;  /* 0x00000192ff087424 */ /* 0x002fe400078e00ff */
[----:B------:R-:W-:Y:S01]  /*8040*/  IMAD.MOV.U32 R13, RZ, RZ, RZ ;  /* 0x000000ffff0d7224 */ /* 0x000fe200078e00ff */
[----:B------:R-:W1:Y:S01]  /*8050*/  LDCU.64 UR6, c[0x4][0x78] ;  /* 0x01000f00ff0677ac */ /* 0x000e620008000a00 */
[----:B----4-:R-:W4:Y:S01]  /*8060*/  LDC.64 R2, c[0x4][R3] ;  /* 0x0100000003027b82 */ /* 0x010f220000000a00 */
        /* <DEDUP_REMOVED lines=9> */
.L_x_129:
[----:B------:R-:W-:Y:S01]  /*8100*/  ISETP.NE.AND P0, PT, R56, RZ, PT ;  /* 0x000000ff3800720c */ /* 0x000fe20003f05270 */
[----:B------:R-:W-:Y:S05]  /*8110*/  WARPSYNC.ALL ;  /* 0x0000000000007948 */ /* 0x000fea0003800000 */
[----:B------:R-:W-:Y:S01]  /*8120*/  R2UR UR4, R25 ;  /* 0x00000000190472ca */ /* 0x000fe200000e0000 */
[--C-:B-1----:R-:W-:Y:S01]  /*8130*/  HADD2.F32 R0, -RZ, R28.reuse.H0_H0 ;  /* 0x2000001cff007230 */ /* 0x102fe20000004100 */
[----:B------:R-:W-:Y:S01]  /*8140*/  BSSY.RECONVERGENT B0, `(.L_x_130) ;  /* 0x0000052000007945 */ /* 0x000fe20003800200 */
[----:B----4-:R-:W-:Y:S02]  /*8150*/  HADD2.F32 R2, -RZ, R28.H1_H1 ;  /* 0x3000001cff027230 */ /* 0x010fe40000004100 */
[--C-:B------:R-:W-:Y:S02]  /*8160*/  HADD2.F32 R3, -RZ, R29.reuse.H0_H0 ;  /* 0x2000001dff037230 */ /* 0x100fe40000004100 */
[----:B------:R-:W-:Y:S02]  /*8170*/  HADD2.F32 R20, -RZ, R29.H1_H1 ;  /* 0x3000001dff147230 */ /* 0x000fe40000004100 */
[--C-:B------:R-:W-:Y:S02]  /*8180*/  HADD2.F32 R21, -RZ, R30.reuse.H0_H0 ;  /* 0x2000001eff157230 */ /* 0x100fe40000004100 */
[----:B------:R-:W-:Y:S02]  /*8190*/  HADD2.F32 R25, -RZ, R30.H1_H1 ;  /* 0x3000001eff197230 */ /* 0x000fe40000004100 */
[----:B------:R-:W1:Y:S01]  /*81a0*/  LDTM.16dp256bit.x4 R4, tmem[UR4+0x60] ;  /* 0x00006004000479ee */ /* 0x000e620008120000 */
[----:B------:R-:W-:Y:S01]  /*81b0*/  R2UR UR4, R26 ;  /* 0x000000001a0472ca */ /* 0x000fe200000e0000 */
[----:B------:R-:W-:Y:S01]  /*81c0*/  NOP ;  /* 0x0000000000007918 */ /* 0x000fe20000000000 */
[--C-:B------:R-:W-:Y:S02]  /*81d0*/  HADD2.F32 R26, -RZ, R31.reuse.H0_H0 ;  /* 0x2000001fff1a7230 */ /* 0x100fe40000004100 */
[----:B------:R-:W-:Y:S02]  /*81e0*/  HADD2.F32 R28, -RZ, R31.H1_H1 ;  /* 0x3000001fff1c7230 */ /* 0x000fe40000004100 */
[--C-:B------:R-:W-:Y:S02]  /*81f0*/  HADD2.F32 R29, -RZ, R36.reuse.H0_H0 ;  /* 0x20000024ff1d7230 */ /* 0x100fe40000004100 */
[----:B------:R-:W-:Y:S02]  /*8200*/  HADD2.F32 R30, -RZ, R36.H1_H1 ;  /* 0x30000024ff1e7230 */ /* 0x000fe40000004100 */
[--C-:B------:R-:W-:Y:S02]  /*8210*/  HADD2.F32 R31, -RZ, R37.reuse.H0_H0 ;  /* 0x20000025ff1f7230 */ /* 0x100fe40000004100 */
[----:B------:R-:W-:Y:S01]  /*8220*/  HADD2.F32 R32, -RZ, R37.H1_H1 ;  /* 0x30000025ff207230 */ /* 0x000fe20000004100 */
[----:B------:R-:W-:Y:S01]  /*8230*/  UIADD3 UR4, UPT, UPT, UR4, 0xd0, URZ ;  /* 0x000000d004047890 */ /* 0x000fe2000fffe0ff */
[--C-:B------:R-:W-:Y:S02]  /*8240*/  HADD2.F32 R33, -RZ, R38.reuse.H0_H0 ;  /* 0x20000026ff217230 */ /* 0x100fe40000004100 */
[----:B------:R-:W-:Y:S01]  /*8250*/  HADD2.F32 R34, -RZ, R38.H1_H1 ;  /* 0x30000026ff227230 */ /* 0x000fe20000004100 */
[----:B------:R-:W-:Y:S01]  /*8260*/  UPRMT UR4, UR47, 0x654, UR4 ;  /* 0x000006542f047896 */ /* 0x000fe20008000004 */
[--C-:B------:R-:W-:Y:S02]  /*8270*/  HADD2.F32 R35, -RZ, R39.reuse.H0_H0 ;  /* 0x20000027ff237230 */ /* 0x100fe40000004100 */
[----:B------:R-:W-:Y:S02]  /*8280*/  HADD2.F32 R36, -RZ, R39.H1_H1 ;  /* 0x30000027ff247230 */ /* 0x000fe40000004100 */
[C---:B-1----:R-:W-:Y:S01]  /*8290*/  FMUL R4, R24.reuse, R4 ;  /* 0x0000000418047220 */ /* 0x042fe20000400000 */
[C---:B------:R-:W-:Y:S01]  /*82a0*/  FMUL R5, R24.reuse, R5 ;  /* 0x0000000518057220 */ /* 0x040fe20000400000 */
[C---:B------:R-:W-:Y:S02]  /*82b0*/  FMUL R6, R24.reuse, R6 ;  /* 0x0000000618067220 */ /* 0x040fe40000400000 */
[----:B------:R-:W-:Y:S01]  /*82c0*/  SYNCS.ARRIVE.TRANS64.RED.A1T0 RZ, [UR4], RZ ;  /* 0x000000ffffff79a7 */ /* 0x000fe20008100404 */
[C---:B------:R-:W-:Y:S01]  /*82d0*/  FFMA R4, R27.reuse, R0, R4 ;  /* 0x000000001b047223 */ /* 0x040fe20000000004 */
[C---:B------:R-:W-:Y:S01]  /*82e0*/  FFMA R5, R27.reuse, R2, R5 ;  /* 0x000000021b057223 */ /* 0x040fe20000000005 */
[----:B------:R-:W-:Y:S01]  /*82f0*/  FFMA R6, R27, R3, R6 ;  /* 0x000000031b067223 */ /* 0x000fe20000000006 */
[C---:B------:R-:W-:Y:S01]  /*8300*/  FMUL R7, R24.reuse, R7 ;  /* 0x0000000718077220 */ /* 0x040fe20000400000 */
[C---:B------:R-:W-:Y:S01]  /*8310*/  FMUL R8, R24.reuse, R8 ;  /* 0x0000000818087220 */ /* 0x040fe20000400000 */
[C---:B------:R-:W-:Y:S01]  /*8320*/  FMUL R9, R24.reuse, R9 ;  /* 0x0000000918097220 */ /* 0x040fe20000400000 */
[----:B------:R-:W-:Y:S01]  /*8330*/  F2FP.F16.F32.PACK_AB R4, R5, R4 ;  /* 0x000000040504723e */ /* 0x000fe200000000ff */
[C---:B------:R-:W-:Y:S01]  /*8340*/  FFMA R7, R27.reuse, R20, R7 ;  /* 0x000000141b077223 */ /* 0x040fe20000000007 */
[C---:B------:R-:W-:Y:S01]  /*8350*/  FFMA R8, R27.reuse, R21, R8 ;  /* 0x000000151b087223 */ /* 0x040fe20000000008 */
[C---:B------:R-:W-:Y:S01]  /*8360*/  FFMA R9, R27.reuse, R25, R9 ;  /* 0x000000191b097223 */ /* 0x040fe20000000009 */
[C---:B------:R-:W-:Y:S01]  /*8370*/  FMUL R0, R24.reuse, R10 ;  /* 0x0000000a18007220 */ /* 0x040fe20000400000 */
[C---:B------:R-:W-:Y:S01]  /*8380*/  FMUL R2, R24.reuse, R11 ;  /* 0x0000000b18027220 */ /* 0x040fe20000400000 */
[C---:B------:R-:W-:Y:S01]  /*8390*/  FMUL R3, R24.reuse, R12 ;  /* 0x0000000c18037220 */ /* 0x040fe20000400000 */
[C---:B------:R-:W-:Y:S01]  /*83a0*/  FMUL R10, R24.reuse, R13 ;  /* 0x0000000d180a7220 */ /* 0x040fe20000400000 */
[C---:B------:R-:W-:Y:S01]  /*83b0*/  FFMA R0, R27.reuse, R26, R0 ;  /* 0x0000001a1b007223 */ /* 0x040fe20000000000 */
[C---:B------:R-:W-:Y:S01]  /*83c0*/  FMUL R11, R24.reuse, R14 ;  /* 0x0000000e180b7220 */ /* 0x040fe20000400000 */
[C---:B------:R-:W-:Y:S01]  /*83d0*/  FFMA R2, R27.reuse, R28, R2 ;  /* 0x0000001c1b027223 */ /* 0x040fe20000000002 */
[C---:B------:R-:W-:Y:S01]  /*83e0*/  FMUL R15, R24.reuse, R15 ;  /* 0x0000000f180f7220 */ /* 0x040fe20000400000 */
[C---:B------:R-:W-:Y:S01]  /*83f0*/  FMUL R12, R24.reuse, R16 ;  /* 0x00000010180c7220 */ /* 0x040fe20000400000 */
[C---:B------:R-:W-:Y:S01]  /*8400*/  FFMA R3, R27.reuse, R29, R3 ;  /* 0x0000001d1b037223 */ /* 0x040fe20000000003 */
[C---:B------:R-:W-:Y:S01]  /*8410*/  FMUL R13, R24.reuse, R17 ;  /* 0x00000011180d7220 */ /* 0x040fe20000400000 */
[C---:B------:R-:W-:Y:S01]  /*8420*/  FFMA R10, R27.reuse, R30, R10 ;  /* 0x0000001e1b0a7223 */ /* 0x040fe2000000000a */
[C---:B------:R-:W-:Y:S01]  /*8430*/  FMUL R14, R24.reuse, R18 ;  /* 0x00000012180e7220 */ /* 0x040fe20000400000 */
[C---:B------:R-:W-:Y:S01]  /*8440*/  FFMA R11, R27.reuse, R31, R11 ;  /* 0x0000001f1b0b7223 */ /* 0x040fe2000000000b */
[C---:B------:R-:W-:Y:S01]  /*8450*/  FFMA R15, R27.reuse, R32, R15 ;  /* 0x000000201b0f7223 */ /* 0x040fe2000000000f */
[----:B------:R-:W-:Y:S01]  /*8460*/  FMUL R19, R24, R19 ;  /* 0x0000001318137220 */ /* 0x000fe20000400000 */
[C---:B------:R-:W-:Y:S01]  /*8470*/  FFMA R12, R27.reuse, R33, R12 ;  /* 0x000000211b0c7223 */ /* 0x040fe2000000000c */
[C---:B------:R-:W-:Y:S01]  /*8480*/  FFMA R13, R27.reuse, R34, R13 ;  /* 0x000000221b0d7223 */ /* 0x040fe2000000000d */
[----:B------:R-:W-:Y:S01]  /*8490*/  FFMA R14, R27, R35, R14 ;  /* 0x000000231b0e7223 */ /* 0x000fe2000000000e */
[----:B------:R-:W-:Y:S01]  /*84a0*/  F2FP.F16.F32.PACK_AB R5, R7, R6 ;  /* 0x000000060705723e */ /* 0x000fe200000000ff */
[----:B------:R-:W-:Y:S01]  /*84b0*/  FFMA R19, R27, R36, R19 ;  /* 0x000000241b137223 */ /* 0x000fe20000000013 */
[----:B------:R-:W-:Y:S02]  /*84c0*/  F2FP.F16.F32.PACK_AB R6, R9, R8 ;  /* 0x000000080906723e */ /* 0x000fe400000000ff */
        /* <DEDUP_REMOVED lines=25> */
.L_x_131:
[----:B------:R-:W-:Y:S05]  /*8660*/  BSYNC.RECONVERGENT B0 ;  /* 0x0000000000007941 */ /* 0x000fea0003800200 */
.L_x_130:
[----:B------:R-:W-:Y:S01]  /*8670*/  BAR.SYNC.DEFER_BLOCKING 0x1, 0x80 ;  /* 0x0042000000007b1d */ /* 0x000fe20000010000 */
[----:B------:R-:W-:Y:S01]  /*8680*/  UISETP.NE.AND UP0, UPT, UR52, -0x4, UPT ;  /* 0xfffffffc3400788c */ /* 0x000fe2000bf05270 */
[----:B------:R-:W-:Y:S08]  /*8690*/  IADD3 R22, PT, PT, R22, 0x1, RZ ;  /* 0x0000000116167810 */ /* 0x000ff00007ffe0ff */
[----:B------:R-:W-:Y:S05]  /*86a0*/  BRA.U !UP0, `(.L_x_132) ;  /* 0x0000000108287547 */ /* 0x000fea000b800000 */
[----:B------:R-:W-:Y:S01]  /*86b0*/  ISETP.NE.AND P0, PT, R59, RZ, PT ;  /* 0x000000ff3b00720c */ /* 0x000fe20003f05270 */
[----:B------:R-:W-:Y:S01]  /*86c0*/  IMAD.U32 R2, RZ, RZ, UR46 ;  /* 0x0000002eff027e24 */ /* 0x000fe2000f8e00ff */
[----:B------:R-:W-:Y:S01]  /*86d0*/  UIADD3 UR4, UPT, UPT, UR46, 0x1, URZ ;  /* 0x000000012e047890 */ /* 0x000fe2000fffe0ff */
[----:B------:R-:W-:Y:S03]  /*86e0*/  IMAD.U32 R0, RZ, RZ, UR47 ;  /* 0x0000002fff007e24 */ /* 0x000fe6000f8e00ff */
[----:B------:R-:W-:Y:S04]  /*86f0*/  UISETP.NE.AND UP0, UPT, UR4, 0x4, UPT ;  /* 0x000000040400788c */ /* 0x000fe8000bf05270 */
[----:B------:R-:W-:Y:S03]  /*8700*/  USEL UR46, UR4, URZ, UP0 ;  /* 0x000000ff042e7287 */ /* 0x000fe60008000000 */
[----:B------:R-:W-:Y:S05]  /*8710*/  @P0 LEA R2, R2, UR44, 0x3 ;  /* 0x0000002c02020c11 */ /* 0x000fea000f8e18ff */
[----:B------:R-:W-:Y:S05]  /*8720*/  @P0 VIADD R2, R2, 0x60 ;  /* 0x0000006002020836 */ /* 0x000fea0000000000 */
[----:B------:R-:W-:Y:S04]  /*8730*/  @P0 PRMT R0, R0, 0x654, R2 ;  /* 0x0000065400000816 */ /* 0x000fe80000000002 */
[----:B------:R3:W-:Y:S03]  /*8740*/  @P0 SYNCS.ARRIVE.TRANS64.RED.A1T0 RZ, [R0+URZ], RZ ;  /* 0x000000ff00ff09a7 */ /* 0x0007e600081004ff */
.L_x_132:
[----:B------:R-:W-:Y:S01]  /*8750*/  R2UR UR4, R47 ;  /* 0x000000002f0472ca */ /* 0x000fe200000e0000 */
[----:B------:R-:W-:Y:S01]  /*8760*/  UISETP.NE.AND UP0, UPT, UR62, URZ, UPT ;  /* 0x000000ff3e00728c */ /* 0x000fe2000bf05270 */
[----:B------:R-:W-:Y:S01]  /*8770*/  ISETP.NE.AND P0, PT, R51, 0x2, PT ;  /* 0x000000023300780c */ /* 0x000fe20003f05270 */
[----:B------:R-:W-:Y:S01]  /*8780*/  UIADD3 UR20, UPT, UPT, UR37, UR63, URZ ;  /* 0x0000003f25147290 */ /* 0x000fe2000fffe0ff */
[----:B------:R-:W-:Y:S01]  /*8790*/  ISETP.NE.AND P1, PT, R22, 0x4, PT ;  /* 0x000000041600780c */ /* 0x000fe20003f25270 */
[----:B------:R-:W-:Y:S01]  /*87a0*/  UIADD3 UR52, UPT, UPT, UR52, 0x4, URZ ;  /* 0x0000000434347890 */ /* 0x000fe2000fffe0ff */
[----:B------:R-:W-:Y:S01]  /*87b0*/  SEL R2, RZ, 0x1, P0 ;  /* 0x00000001ff027807 */ /* 0x000fe20000000000 */
[----:B------:R-:W-:Y:S01]  /*87c0*/  UMOV UR36, UR61 ;  /* 0x0000003d00247c82 */ /* 0x000fe20008000000 */
[----:B---3--:R-:W-:Y:S02]  /*87d0*/  SEL R0, RZ, 0x1, P1 ;  /* 0x00000001ff007807 */ /* 0x008fe40000800000 */
[----:B------:R-:W-:Y:S02]  /*87e0*/  LOP3.LUT R52, R52, R2, RZ, 0x3c, !PT ;  /* 0x0000000234347212 */ /* 0x000fe400078e3cff */
[----:B------:R-:W-:Y:S01]  /*87f0*/  LOP3.LUT R53, R53, R0, RZ, 0x3c, !PT ;  /* 0x0000000035357212 */ /* 0x000fe200078e3cff */
[----:B------:R-:W-:Y:S01]  /*8800*/  UIADD3 UR16, UPT, UPT, UR38, UR4, URZ ;  /* 0x0000000426107290 */ /* 0x000fe2000fffe0ff */
[----:B------:R-:W-:Y:S02]  /*8810*/  SEL R51, R51, RZ, P0 ;  /* 0x000000ff33337207 */ /* 0x000fe40000000000 */
[----:B------:R-:W-:Y:S01]  /*8820*/  SEL R22, R22, RZ, P1 ;  /* 0x000000ff16167207 */ /* 0x000fe20000800000 */
[----:B------:R-:W-:Y:S08]  /*8830*/  BRA.U UP0, `(.L_x_133) ;  /* 0xffffffcd00a47547 */ /* 0x000ff0000b83ffff */
[----:B------:R-:W-:-:S13]  /*8840*/  R2UR UR4, R48 ;  /* 0x00000000300472ca */ /* 0x000fda00000e0000 */
[----:B------:R-:W-:-:S09]  /*8850*/  UISETP.NE.AND UP0, UPT, UR4, URZ, UPT ;  /* 0x000000ff0400728c */ /* 0x000fd2000bf05270 */
[----:B------:R-:W-:Y:S05]  /*8860*/  BRA.U !UP0, `(.L_x_134) ;  /* 0x0000000108487547 */ /* 0x000fea000b800000 */
[----:B------:R-:W3:Y:S02]  /*8870*/  LDCU.64 UR4, c[0x0][0x890] ;  /* 0x00011200ff0477ac */ /* 0x000ee40008000a00 */
[----:B---3--:R-:W-:-:S04]  /*8880*/  UISETP.NE.U32.AND UP0, UPT, UR4, URZ, UPT ;  /* 0x000000ff0400728c */ /* 0x008fc8000bf05070 */
[----:B------:R-:W-:-:S09]  /*8890*/  UISETP.NE.AND.EX UP0, UPT, UR5, URZ, UPT, UP0 ;  /* 0x000000ff0500728c */ /* 0x000fd2000bf05300 */
[----:B------:R-:W-:Y:S05]  /*88a0*/  BRA.U UP0, `(.L_x_135) ;  /* 0x00000001000c7547 */ /* 0x000fea000b800000 */
[----:B------:R-:W-:-:S13]  /*88b0*/  FSETP.NEU.AND P0, PT, R27, RZ, PT ;  /* 0x000000ff1b00720b */ /* 0x000fda0003f0d000 */
[----:B------:R-:W-:Y:S05]  /*88c0*/  @!P0 EXIT ;  /* 0x000000000000894d */ /* 0x000fea0003800000 */
[----:B------:R-:W-:Y:S05]  /*88d0*/  BRA `(.L_x_134) ;  /* 0x00000000002c7947 */ /* 0x000fea0003800000 */
.L_x_135:
[----:B------:R-:W-:Y:S01]  /*88e0*/  ISETP.NE.AND P0, PT, R50, RZ, PT ;  /* 0x000000ff3200720c */ /* 0x000fe20003f05270 */
[----:B------:R-:W-:-:S12]  /*88f0*/  BSSY.RECONVERGENT B0, `(.L_x_134) ;  /* 0x0000009000007945 */ /* 0x000fd80003800200 */
[----:B------:R-:W-:Y:S05]  /*8900*/  @P0 BRA `(.L_x_136) ;  /* 0x0000000000140947 */ /* 0x000fea0003800000 */
[----:B------:R-:W3:Y:S02]  /*8910*/  LDCU.64 UR4, c[0x0][0x888] ;  /* 0x00011100ff0477ac */ /* 0x000ee40008000a00 */
[----:B---3--:R-:W-:-:S04]  /*8920*/  ISETP.NE.U32.AND P0, PT, RZ, UR4, PT ;  /* 0x00000004ff007c0c */ /* 0x008fc8000bf05070 */
[----:B------:R-:W-:-:S13]  /*8930*/  ISETP.NE.AND.EX P0, PT, RZ, UR5, PT, P0 ;  /* 0x00000005ff007c0c */ /* 0x000fda000bf05300 */
[----:B------:R-:W-:Y:S05]  /*8940*/  @!P0 EXIT ;  /* 0x000000000000894d */ /* 0x000fea0003800000 */
[----:B------:R-:W-:Y:S05]  /*8950*/  BRA `(.L_x_137) ;  /* 0x0000000000087947 */ /* 0x000fea0003800000 */
.L_x_136:
[----:B------:R-:W-:-:S13]  /*8960*/  FSETP.NEU.AND P0, PT, R27, RZ, PT ;  /* 0x000000ff1b00720b */ /* 0x000fda0003f0d000 */
[----:B------:R-:W-:Y:S05]  /*8970*/  @!P0 EXIT ;  /* 0x000000000000894d */ /* 0x000fea0003800000 */
.L_x_137:
[----:B------:R-:W-:Y:S05]  /*8980*/  BSYNC.RECONVERGENT B0 ;  /* 0x0000000000007941 */ /* 0x000fea0003800200 */
.L_x_134:
[----:B------:R-:W-:Y:S01]  /*8990*/  ULEA UR4, UR46, UR44, 0x3 ;  /* 0x0000002c2e047291 */ /* 0x000fe2000f8e18ff */
[----:B------:R-:W-:-:S04]  /*89a0*/  DEPBAR.LE SB0, 0x0 ;  /* 0x000080000000791a */ /* 0x000fc80000000000 */
[----:B------:R-:W-:-:S04]  /*89b0*/  UIADD3 UR4, UPT, UPT, UR4, 0x60, URZ ;  /* 0x0000006004047890 */ /* 0x000fc8000fffe0ff */
[----:B------:R-:W-:-:S09]  /*89c0*/  UPRMT UR4, UR47, 0x654, UR4 ;  /* 0x000006542f047896 */ /* 0x000fd20008000004 */
[----:B------:R-:W-:Y:S01]  /*89d0*/  SYNCS.ARRIVE.TRANS64.RED.A1T0 RZ, [UR4], RZ ;  /* 0x000000ffffff79a7 */ /* 0x000fe20008100404 */
[----:B------:R-:W-:Y:S05]  /*89e0*/  EXIT ;  /* 0x000000000000794d */ /* 0x000fea0003800000 */
.L_x_24:
[----:B--2---:R2:W3:Y:S02]  /*89f0*/  SYNCS.PHASECHK.TRANS64.TRYWAIT P0, [R0+URZ+0x100], R2 ;  /* 0x00010002000075a7 */ /* 0x0044e400080011ff */
[----:B---3--:R-:W-:Y:S05]  /*8a00*/  @!P0 NANOSLEEP.SYNCS 0x989680 ;  /* 0x009896800000895d */ /* 0x008fea0003900000 */
[----:B------:R-:W3:Y:S02]  /*8a10*/  @!P0 SYNCS.PHASECHK.TRANS64 P0, [R0+URZ+0x100], R2 ;  /* 0x00010002000085a7 */ /* 0x000ee400080010ff */
[----:B---3--:R-:W-:Y:S05]  /*8a20*/  @!P0 BRA `(.L_x_24) ;  /* 0xfffffffc00f08947 */ /* 0x008fea000383ffff */
[----:B------:R-:W-:Y:S05]  /*8a30*/  BRA `(.L_x_138) ;  /* 0xffffff8c00f07947 */ /* 0x000fea000383ffff */
.L_x_27:
[----:B-1----:R-:W-:-:S07]  /*8a40*/  MOV R0, UR33 ;  /* 0x0000002100007c02 */ /* 0x002fce0008000f00 */
.L_x_139:
[----:B-1----:R1:W2:Y:S02]  /*8a50*/  SYNCS.PHASECHK.TRANS64.TRYWAIT P0, [R0+URZ+0x20], R3 ;  /* 0x00002003000075a7 */ /* 0x0022a400080011ff */
[----:B--2---:R-:W-:Y:S05]  /*8a60*/  @!P0 NANOSLEEP.SYNCS 0x989680 ;  /* 0x009896800000895d */ /* 0x004fea0003900000 */
[----:B------:R-:W2:Y:S02]  /*8a70*/  @!P0 SYNCS.PHASECHK.TRANS64 P0, [R0+URZ+0x20], R3 ;  /* 0x00002003000085a7 */ /* 0x000ea400080010ff */
[----:B--2---:R-:W-:Y:S05]  /*8a80*/  @!P0 BRA `(.L_x_139) ;  /* 0xfffffffc00f08947 */ /* 0x004fea000383ffff */
[----:B------:R-:W-:Y:S05]  /*8a90*/  BRA `(.L_x_26) ;  /* 0xffffff9000387947 */ /* 0x000fea000383ffff */
.L_x_34:
[----:B-1----:R-:W-:-:S07]  /*8aa0*/  MOV R0, UR33 ;  /* 0x0000002100007c02 */ /* 0x002fce0008000f00 */
.L_x_140:
[----:B-1----:R1:W2:Y:S02]  /*8ab0*/  SYNCS.PHASECHK.TRANS64.TRYWAIT P0, [R0+URZ+0x20], R3 ;  /* 0x00002003000075a7 */ /* 0x0022a400080011ff */
[----:B--2---:R-:W-:Y:S05]  /*8ac0*/  @!P0 NANOSLEEP.SYNCS 0x989680 ;  /* 0x009896800000895d */ /* 0x004fea0003900000 */
[----:B------:R-:W2:Y:S02]  /*8ad0*/  @!P0 SYNCS.PHASECHK.TRANS64 P0, [R0+URZ+0x20], R3 ;  /* 0x00002003000085a7 */ /* 0x000ea400080010ff */
[----:B--2---:R-:W-:Y:S05]  /*8ae0*/  @!P0 BRA `(.L_x_140) ;  /* 0xfffffffc00f08947 */ /* 0x004fea000383ffff */
[----:B------:R-:W-:Y:S05]  /*8af0*/  BRA `(.L_x_33) ;  /* 0xffffff9400287947 */ /* 0x000fea000383ffff */
.L_x_39:
[----:B-1----:R1:W2:Y:S02]  /*8b00*/  SYNCS.PHASECHK.TRANS64.TRYWAIT P0, [R3+URZ+0x90], R0 ;  /* 0x00009000030075a7 */ /* 0x0022a400080011ff */
[----:B--2---:R-:W-:Y:S05]  /*8b10*/  @!P0 NANOSLEEP.SYNCS 0x989680 ;  /* 0x009896800000895d */ /* 0x004fea0003900000 */
[----:B------:R-:W2:Y:S02]  /*8b20*/  @!P0 SYNCS.PHASECHK.TRANS64 P0, [R3+URZ+0x90], R0 ;  /* 0x00009000030085a7 */ /* 0x000ea400080010ff */
[----:B--2---:R-:W-:Y:S05]  /*8b30*/  @!P0 BRA `(.L_x_39) ;  /* 0xfffffffc00f08947 */ /* 0x004fea000383ffff */
[----:B------:R-:W-:Y:S05]  /*8b40*/  BRA `(.L_x_141) ;  /* 0xffffff9400f87947 */ /* 0x000fea000383ffff */
.L_x_43:
[----:B------:R-:W-:-:S07]  /*8b50*/  MOV R0, UR4 ;  /* 0x0000000400007c02 */ /* 0x000fce0008000f00 */
.L_x_142:
[----:B-1----:R1:W2:Y:S02]  /*8b60*/  SYNCS.PHASECHK.TRANS64.TRYWAIT P0, [R0+URZ], R2 ;  /* 0x00000002000075a7 */ /* 0x0022a400080011ff */
[----:B--2---:R-:W-:Y:S05]  /*8b70*/  @!P0 NANOSLEEP.SYNCS 0x989680 ;  /* 0x009896800000895d */ /* 0x004fea0003900000 */
[----:B------:R-:W2:Y:S02]  /*8b80*/  @!P0 SYNCS.PHASECHK.TRANS64 P0, [R0+URZ], R2 ;  /* 0x00000002000085a7 */ /* 0x000ea400080010ff */
[----:B--2---:R-:W-:Y:S05]  /*8b90*/  @!P0 BRA `(.L_x_142) ;  /* 0xfffffffc00f08947 */ /* 0x004fea000383ffff */
[----:B------:R-:W-:Y:S05]  /*8ba0*/  BRA `(.L_x_143) ;  /* 0xffffff9c00a07947 */ /* 0x000fea000383ffff */
.L_x_44:
[----:B------:R-:W-:-:S07]  /*8bb0*/  MOV R0, UR5 ;  /* 0x0000000500007c02 */ /* 0x000fce0008000f00 */
.L_x_144:
[----:B-1----:R1:W2:Y:S02]  /*8bc0*/  SYNCS.PHASECHK.TRANS64.TRYWAIT P0, [R0+URZ], R3 ;  /* 0x00000003000075a7 */ /* 0x0022a400080011ff */
[----:B--2---:R-:W-:Y:S05]  /*8bd0*/  @!P0 NANOSLEEP.SYNCS 0x989680 ;  /* 0x009896800000895d */ /* 0x004fea0003900000 */
[----:B------:R-:W2:Y:S02]  /*8be0*/  @!P0 SYNCS.PHASECHK.TRANS64 P0, [R0+URZ], R3 ;  /* 0x00000003000085a7 */ /* 0x000ea400080010ff */
[----:B--2---:R-:W-:Y:S05]  /*8bf0*/  @!P0 BRA `(.L_x_144) ;  /* 0xfffffffc00f08947 */ /* 0x004fea000383ffff */
[----:B------:R-:W-:Y:S05]  /*8c00*/  BRA `(.L_x_145) ;  /* 0xffffff9c00ac7947 */ /* 0x000fea000383ffff */
.L_x_45:
[----:B------:R-:W-:-:S07]  /*8c10*/  MOV R0, UR5 ;  /* 0x0000000500007c02 */ /* 0x000fce0008000f00 */
.L_x_146:
[----:B-1----:R1:W2:Y:S02]  /*8c20*/  SYNCS.PHASECHK.TRANS64.TRYWAIT P0, [R0+URZ], R3 ;  /* 0x00000003000075a7 */ /* 0x0022a400080011ff */
[----:B--2---:R-:W-:Y:S05]  /*8c30*/  @!P0 NANOSLEEP.SYNCS 0x989680 ;  /* 0x009896800000895d */ /* 0x004fea0003900000 */
[----:B------:R-:W2:Y:S02]  /*8c40*/  @!P0 SYNCS.PHASECHK.TRANS64 P0, [R0+URZ], R3 ;  /* 0x00000003000085a7 */ /* 0x000ea400080010ff */
[----:B--2---:R-:W-:Y:S05]  /*8c50*/  @!P0 BRA `(.L_x_146) ;  /* 0xfffffffc00f08947 */ /* 0x004fea000383ffff */
[----:B------:R-:W-:Y:S05]  /*8c60*/  BRA `(.L_x_147) ;  /* 0xffffff9c00b87947 */ /* 0x000fea000383ffff */
.L_x_48:
[----:B-1----:R1:W2:Y:S02]  /*8c70*/  SYNCS.PHASECHK.TRANS64.TRYWAIT P0, [R2+URZ+0xf0], R4 ;  /* 0x0000f004020075a7 */ /* 0x0022a400080011ff */
[----:B--2---:R-:W-:Y:S05]  /*8c80*/  @!P0 NANOSLEEP.SYNCS 0x989680 ;  /* 0x009896800000895d */ /* 0x004fea0003900000 */
[----:B------:R-:W2:Y:S02]  /*8c90*/  @!P0 SYNCS.PHASECHK.TRANS64 P0, [R2+URZ+0xf0], R4 ;  /* 0x0000f004020085a7 */ /* 0x000ea400080010ff */
[----:B--2---:R-:W-:Y:S05]  /*8ca0*/  @!P0 BRA `(.L_x_48) ;  /* 0xfffffffc00f08947 */ /* 0x004fea000383ffff */
[----:B------:R-:W-:Y:S05]  /*8cb0*/  BRA `(.L_x_148) ;  /* 0xffffffa000147947 */ /* 0x000fea000383ffff */
.L_x_49:
[----:B------:R-:W-:-:S07]  /*8cc0*/  MOV R2, UR4 ;  /* 0x0000000400027c02 */ /* 0x000fce0008000f00 */
.L_x_149:
[----:B-1----:R1:W2:Y:S02]  /*8cd0*/  SYNCS.PHASECHK.TRANS64.TRYWAIT P0, [R2+URZ+0xa0], R5 ;  /* 0x0000a005020075a7 */ /* 0x0022a400080011ff */
[----:B--2---:R-:W-:Y:S05]  /*8ce0*/  @!P0 NANOSLEEP.SYNCS 0x989680 ;  /* 0x009896800000895d */ /* 0x004fea0003900000 */
[----:B------:R-:W2:Y:S02]  /*8cf0*/  @!P0 SYNCS.PHASECHK.TRANS64 P0, [R2+URZ+0xa0], R5 ;  /* 0x0000a005020085a7 */ /* 0x000ea400080010ff */
[----:B--2---:R-:W-:Y:S05]  /*8d00*/  @!P0 BRA `(.L_x_149) ;  /* 0xfffffffc00f08947 */ /* 0x004fea000383ffff */
[----:B------:R-:W-:Y:S05]  /*8d10*/  BRA `(.L_x_150) ;  /* 0xffffffa000247947 */ /* 0x000fea000383ffff */
.L_x_50:
[----:B-1----:R1:W2:Y:S02]  /*8d20*/  SYNCS.PHASECHK.TRANS64.TRYWAIT P1, [R2+URZ+0x90], R4 ;  /* 0x00009004020075a7 */ /* 0x0022a400080211ff */
[----:B--2---:R-:W-:Y:S05]  /*8d30*/  @!P1 NANOSLEEP.SYNCS 0x989680 ;  /* 0x009896800000995d */ /* 0x004fea0003900000 */
[----:B------:R-:W2:Y:S02]  /*8d40*/  @!P1 SYNCS.PHASECHK.TRANS64 P1, [R2+URZ+0x90], R4 ;  /* 0x00009004020095a7 */ /* 0x000ea400080210ff */
[----:B--2---:R-:W-:Y:S05]  /*8d50*/  @!P1 BRA `(.L_x_50) ;  /* 0xfffffffc00f09947 */ /* 0x004fea000383ffff */
[----:B------:R-:W-:Y:S05]  /*8d60*/  BRA `(.L_x_151) ;  /* 0xffffffa000547947 */ /* 0x000fea000383ffff */
.L_x_53:
[----:B------:R-:W-:-:S07]  /*8d70*/  MOV R0, UR4 ;  /* 0x0000000400007c02 */ /* 0x000fce0008000f00 */
.L_x_152:
[----:B-1----:R1:W2:Y:S02]  /*8d80*/  SYNCS.PHASECHK.TRANS64.TRYWAIT P0, [R0+URZ+0xa0], R2 ;  /* 0x0000a002000075a7 */ /* 0x0022a400080011ff */
[----:B--2---:R-:W-:Y:S05]  /*8d90*/  @!P0 NANOSLEEP.SYNCS 0x989680 ;  /* 0x009896800000895d */ /* 0x004fea0003900000 */
[----:B------:R-:W2:Y:S02]  /*8da0*/  @!P0 SYNCS.PHASECHK.TRANS64 P0, [R0+URZ+0xa0], R2 ;  /* 0x0000a002000085a7 */ /* 0x000ea400080010ff */
[----:B--2---:R-:W-:Y:S05]  /*8db0*/  @!P0 BRA `(.L_x_152) ;  /* 0xfffffffc00f08947 */ /* 0x004fea000383ffff */
[----:B------:R-:W-:Y:S05]  /*8dc0*/  BRA `(.L_x_52) ;  /* 0xffffffa000a87947 */ /* 0x000fea000383ffff */
.L_x_60:
[----:B-1----:R1:W2:Y:S02]  /*8dd0*/  SYNCS.PHASECHK.TRANS64.TRYWAIT P1, [R0+URZ+0x90], R2 ;  /* 0x00009002000075a7 */ /* 0x0022a400080211ff */
[----:B--2---:R-:W-:Y:S05]  /*8de0*/  @!P1 NANOSLEEP.SYNCS 0x989680 ;  /* 0x009896800000995d */ /* 0x004fea0003900000 */
[----:B------:R-:W2:Y:S02]  /*8df0*/  @!P1 SYNCS.PHASECHK.TRANS64 P1, [R0+URZ+0x90], R2 ;  /* 0x00009002000095a7 */ /* 0x000ea400080210ff */
[----:B--2---:R-:W-:Y:S05]  /*8e00*/  @!P1 BRA `(.L_x_60) ;  /* 0xfffffffc00f09947 */ /* 0x004fea000383ffff */
[----:B------:R-:W-:Y:S05]  /*8e10*/  BRA `(.L_x_153) ;  /* 0xffffffa8003c7947 */ /* 0x000fea000383ffff */
.L_x_61:
[----:B------:R-:W-:-:S07]  /*8e20*/  MOV R2, UR46 ;  /* 0x0000002e00027c02 */ /* 0x000fce0008000f00 */
.L_x_154:
[----:B-1----:R1:W2:Y:S02]  /*8e30*/  SYNCS.PHASECHK.TRANS64.TRYWAIT P0, [R2+URZ+0xd0], R0 ;  /* 0x0000d000020075a7 */ /* 0x0022a400080011ff */
[----:B--2---:R-:W-:Y:S05]  /*8e40*/  @!P0 NANOSLEEP.SYNCS 0x989680 ;  /* 0x009896800000895d */ /* 0x004fea0003900000 */
[----:B------:R-:W2:Y:S02]  /*8e50*/  @!P0 SYNCS.PHASECHK.TRANS64 P0, [R2+URZ+0xd0], R0 ;  /* 0x0000d000020085a7 */ /* 0x000ea400080010ff */
[----:B--2---:R-:W-:Y:S05]  /*8e60*/  @!P0 BRA `(.L_x_154) ;  /* 0xfffffffc00f08947 */ /* 0x004fea000383ffff */
[----:B------:R-:W-:Y:S05]  /*8e70*/  BRA `(.L_x_155) ;  /* 0xffffffa8008c7947 */ /* 0x000fea000383ffff */
.L_x_64:
[----:B------:R-:W-:Y:S07]  /*8e80*/  MOV R0, UR7 ;  /* 0x0000000700007c02 */ /* 0x000fee0008000f00 */
.L_x_156:
[----:B-1----:R1:W2:Y:S02]  /*8e90*/  SYNCS.PHASECHK.TRANS64.TRYWAIT P0, [R0+URZ], R2 ;  /* 0x00000002000075a7 */ /* 0x0022a400080011ff */
[----:B--2---:R-:W-:Y:S05]  /*8ea0*/  @!P0 NANOSLEEP.SYNCS 0x989680 ;  /* 0x009896800000895d */ /* 0x004fea0003900000 */
[----:B------:R-:W2:Y:S02]  /*8eb0*/  @!P0 SYNCS.PHASECHK.TRANS64 P0, [R0+URZ], R2 ;  /* 0x00000002000085a7 */ /* 0x000ea400080010ff */
[----:B--2---:R-:W-:Y:S05]  /*8ec0*/  @!P0 BRA `(.L_x_156) ;  /* 0xfffffffc00f08947 */ /* 0x004fea000383ffff */
[----:B------:R-:W-:Y:S05]  /*8ed0*/  BRA `(.L_x_63) ;  /* 0xffffffa800a87947 */ /* 0x000fea000383ffff */
.L_x_67:
[----:B------:R-:W-:-:S07]  /*8ee0*/  MOV R0, UR4 ;  /* 0x0000000400007c02 */ /* 0x000fce0008000f00 */
.L_x_157:
[----:B--2---:R2:W4:Y:S02]  /*8ef0*/  SYNCS.PHASECHK.TRANS64.TRYWAIT P0, [R0+URZ], R2 ;  /* 0x00000002000075a7 */ /* 0x00452400080011ff */
[----:B----4-:R-:W-:Y:S05]  /*8f00*/  @!P0 NANOSLEEP.SYNCS 0x989680 ;  /* 0x009896800000895d */ /* 0x010fea0003900000 */
[----:B------:R-:W4:Y:S02]  /*8f10*/  @!P0 SYNCS.PHASECHK.TRANS64 P0, [R0+URZ], R2 ;  /* 0x00000002000085a7 */ /* 0x000f2400080010ff */
[----:B----4-:R-:W-:Y:S05]  /*8f20*/  @!P0 BRA `(.L_x_157) ;  /* 0xfffffffc00f08947 */ /* 0x010fea000383ffff */
[----:B------:R-:W-:Y:S05]  /*8f30*/  BRA `(.L_x_158) ;  /* 0xffffffac00d47947 */ /* 0x000fea000383ffff */
.L_x_68:
[----:B------:R-:W-:-:S07]  /*8f40*/  MOV R0, UR5 ;  /* 0x0000000500007c02 */ /* 0x000fce0008000f00 */
.L_x_159:
[----:B-1----:R1:W2:Y:S02]  /*8f50*/  SYNCS.PHASECHK.TRANS64.TRYWAIT P0, [R0+URZ], R3 ;  /* 0x00000003000075a7 */ /* 0x0022a400080011ff */
[----:B--2---:R-:W-:Y:S05]  /*8f60*/  @!P0 NANOSLEEP.SYNCS 0x989680 ;  /* 0x009896800000895d */ /* 0x004fea0003900000 */
[----:B------:R-:W2:Y:S02]  /*8f70*/  @!P0 SYNCS.PHASECHK.TRANS64 P0, [R0+URZ], R3 ;  /* 0x00000003000085a7 */ /* 0x000ea400080010ff */
[----:B--2---:R-:W-:Y:S05]  /*8f80*/  @!P0 BRA `(.L_x_159) ;  /* 0xfffffffc00f08947 */ /* 0x004fea000383ffff */
[----:B------:R-:W-:Y:S05]  /*8f90*/  BRA `(.L_x_160) ;  /* 0xffffffac00e07947 */ /* 0x000fea000383ffff */
.L_x_69:
[----:B------:R-:W-:-:S07]  /*8fa0*/  MOV R0, UR5 ;  /* 0x0000000500007c02 */ /* 0x000fce0008000f00 */
.L_x_161:
[----:B-1----:R1:W2:Y:S02]  /*8fb0*/  SYNCS.PHASECHK.TRANS64.TRYWAIT P0, [R0+URZ], R3 ;  /* 0x00000003000075a7 */ /* 0x0022a400080011ff */
[----:B--2---:R-:W-:Y:S05]  /*8fc0*/  @!P0 NANOSLEEP.SYNCS 0x989680 ;  /* 0x009896800000895d */ /* 0x004fea0003900000 */
[----:B------:R-:W2:Y:S02]  /*8fd0*/  @!P0 SYNCS.PHASECHK.TRANS64 P0, [R0+URZ], R3 ;  /* 0x00000003000085a7 */ /* 0x000ea400080010ff */
[----:B--2---:R-:W-:Y:S05]  /*8fe0*/  @!P0 BRA `(.L_x_161) ;  /* 0xfffffffc00f08947 */ /* 0x004fea000383ffff */
[----:B------:R-:W-:Y:S05]  /*8ff0*/  BRA `(.L_x_162) ;  /* 0xffffffac00ec7947 */ /* 0x000fea000383ffff */
.L_x_70:
[----:B-1----:R-:W-:-:S07]  /*9000*/  MOV R0, UR4 ;  /* 0x0000000400007c02 */ /* 0x002fce0008000f00 */
.L_x_163:
[----:B-1----:R1:W2:Y:S02]  /*9010*/  SYNCS.PHASECHK.TRANS64.TRYWAIT P0, [R0+URZ], R2 ;  /* 0x00000002000075a7 */ /* 0x0022a400080011ff */
[----:B--2---:R-:W-:Y:S05]  /*9020*/  @!P0 NANOSLEEP.SYNCS 0x989680 ;  /* 0x009896800000895d */ /* 0x004fea0003900000 */
[----:B------:R-:W2:Y:S02]  /*9030*/  @!P0 SYNCS.PHASECHK.TRANS64 P0, [R0+URZ], R2 ;  /* 0x00000002000085a7 */ /* 0x000ea400080010ff */
[----:B--2---:R-:W-:Y:S05]  /*9040*/  @!P0 BRA `(.L_x_163) ;  /* 0xfffffffc00f08947 */ /* 0x004fea000383ffff */
[----:B------:R-:W-:Y:S05]  /*9050*/  BRA `(.L_x_164) ;  /* 0xffffffac00f87947 */ /* 0x000fea000383ffff */
.L_x_75:
[----:B--2---:R2:W3:Y:S02]  /*9060*/  SYNCS.PHASECHK.TRANS64.TRYWAIT P0, [R12+URZ+0x90], R0 ;  /* 0x000090000c0075a7 */ /* 0x0044e400080011ff */
[----:B---3--:R-:W-:Y:S05]  /*9070*/  @!P0 NANOSLEEP.SYNCS 0x989680 ;  /* 0x009896800000895d */ /* 0x008fea0003900000 */
[----:B------:R-:W3:Y:S02]  /*9080*/  @!P0 SYNCS.PHASECHK.TRANS64 P0, [R12+URZ+0x90], R0 ;  /* 0x000090000c0085a7 */ /* 0x000ee400080010ff */
[----:B---3--:R-:W-:Y:S05]  /*9090*/  @!P0 BRA `(.L_x_75) ;  /* 0xfffffffc00f08947 */ /* 0x008fea000383ffff */
[----:B------:R-:W-:Y:S05]  /*90a0*/  BRA `(.L_x_165) ;  /* 0xffffffb400187947 */ /* 0x000fea000383ffff */
.L_x_78:
[----:B-1----:R-:W-:Y:S07]  /*90b0*/  MOV R0, UR21 ;  /* 0x0000001500007c02 */ /* 0x002fee0008000f00 */
.L_x_166:
[----:B-1----:R1:W2:Y:S02]  /*90c0*/  SYNCS.PHASECHK.TRANS64.TRYWAIT P2, [R0+URZ+0x88], R6 ;  /* 0x00008806000075a7 */ /* 0x0022a400080411ff */
[----:B--2---:R-:W-:Y:S05]  /*90d0*/  @!P2 NANOSLEEP.SYNCS 0x989680 ;  /* 0x009896800000a95d */ /* 0x004fea0003900000 */
[----:B------:R-:W2:Y:S02]  /*90e0*/  @!P2 SYNCS.PHASECHK.TRANS64 P2, [R0+URZ+0x88], R6 ;  /* 0x000088060000a5a7 */ /* 0x000ea400080410ff */
[----:B--2---:R-:W-:Y:S05]  /*90f0*/  @!P2 BRA `(.L_x_166) ;  /* 0xfffffffc00f0a947 */ /* 0x004fea000383ffff */
[----:B------:R-:W-:Y:S05]  /*9100*/  BRA `(.L_x_77) ;  /* 0xffffffb800807947 */ /* 0x000fea000383ffff */
.L_x_81:
[----:B------:R-:W-:Y:S07]  /*9110*/  MOV R0, UR21 ;  /* 0x0000001500007c02 */ /* 0x000fee0008000f00 */
.L_x_167:
[----:B-1----:R1:W2:Y:S02]  /*9120*/  SYNCS.PHASECHK.TRANS64.TRYWAIT P0, [R0+URZ+0x60], R9 ;  /* 0x00006009000075a7 */ /* 0x0022a400080011ff */
[----:B--2---:R-:W-:Y:S05]  /*9130*/  @!P0 NANOSLEEP.SYNCS 0x989680 ;  /* 0x009896800000895d */ /* 0x004fea0003900000 */
[----:B------:R-:W2:Y:S02]  /*9140*/  @!P0 SYNCS.PHASECHK.TRANS64 P0, [R0+URZ+0x60], R9 ;  /* 0x00006009000085a7 */ /* 0x000ea400080010ff */
[----:B--2---:R-:W-:Y:S05]  /*9150*/  @!P0 BRA `(.L_x_167) ;  /* 0xfffffffc00f08947 */ /* 0x004fea000383ffff */
[----:B------:R-:W-:Y:S05]  /*9160*/  BRA `(.L_x_168) ;  /* 0xffffffb800dc7947 */ /* 0x000fea000383ffff */
.L_x_82:
[----:B------:R-:W-:Y:S07]  /*9170*/  MOV R0, UR21 ;  /* 0x0000001500007c02 */ /* 0x000fee0008000f00 */
.L_x_169:
[----:B-1----:R1:W2:Y:S02]  /*9180*/  SYNCS.PHASECHK.TRANS64.TRYWAIT P0, [R0+URZ+0x68], R9 ;  /* 0x00006809000075a7 */ /* 0x0022a400080011ff */
[----:B--2---:R-:W-:Y:S05]  /*9190*/  @!P0 NANOSLEEP.SYNCS 0x989680 ;  /* 0x009896800000895d */ /* 0x004fea0003900000 */
[----:B------:R-:W2:Y:S02]  /*91a0*/  @!P0 SYNCS.PHASECHK.TRANS64 P0, [R0+URZ+0x68], R9 ;  /* 0x00006809000085a7 */ /* 0x000ea400080010ff */
[----:B--2---:R-:W-:Y:S05]  /*91b0*/  @!P0 BRA `(.L_x_169) ;  /* 0xfffffffc00f08947 */ /* 0x004fea000383ffff */
[----:B------:R-:W-:Y:S05]  /*91c0*/  BRA `(.L_x_170) ;  /* 0xffffffbc00187947 */ /* 0x000fea000383ffff */
.L_x_83:
[----:B------:R-:W-:Y:S07]  /*91d0*/  MOV R0, UR21 ;  /* 0x0000001500007c02 */ /* 0x000fee0008000f00 */
.L_x_171:
[----:B-1----:R1:W2:Y:S02]  /*91e0*/  SYNCS.PHASECHK.TRANS64.TRYWAIT P0, [R0+URZ+0x70], R9 ;  /* 0x00007009000075a7 */ /* 0x0022a400080011ff */
[----:B--2---:R-:W-:Y:S05]  /*91f0*/  @!P0 NANOSLEEP.SYNCS 0x989680 ;  /* 0x009896800000895d */ /* 0x004fea0003900000 */
[----:B------:R-:W2:Y:S02]  /*9200*/  @!P0 SYNCS.PHASECHK.TRANS64 P0, [R0+URZ+0x70], R9 ;  /* 0x00007009000085a7 */ /* 0x000ea400080010ff */
[----:B--2---:R-:W-:Y:S05]  /*9210*/  @!P0 BRA `(.L_x_171) ;  /* 0xfffffffc00f08947 */ /* 0x004fea000383ffff */
[----:B------:R-:W-:Y:S05]  /*9220*/  BRA `(.L_x_172) ;  /* 0xffffffbc00607947 */ /* 0x000fea000383ffff */
.L_x_84:
[----:B------:R-:W-:Y:S07]  /*9230*/  MOV R0, UR21 ;  /* 0x0000001500007c02 */ /* 0x000fee0008000f00 */
.L_x_173:
[----:B-1----:R1:W2:Y:S02]  /*9240*/  SYNCS.PHASECHK.TRANS64.TRYWAIT P0, [R0+URZ+0x78], R9 ;  /* 0x00007809000075a7 */ /* 0x0022a400080011ff */
[----:B--2---:R-:W-:Y:S05]  /*9250*/  @!P0 NANOSLEEP.SYNCS 0x989680 ;  /* 0x009896800000895d */ /* 0x004fea0003900000 */
[----:B------:R-:W2:Y:S02]  /*9260*/  @!P0 SYNCS.PHASECHK.TRANS64 P0, [R0+URZ+0x78], R9 ;  /* 0x00007809000085a7 */ /* 0x000ea400080010ff */
[----:B--2---:R-:W-:Y:S05]  /*9270*/  @!P0 BRA `(.L_x_173) ;  /* 0xfffffffc00f08947 */ /* 0x004fea000383ffff */
[----:B------:R-:W-:Y:S05]  /*9280*/  BRA `(.L_x_174) ;  /* 0xffffffbc00a47947 */ /* 0x000fea000383ffff */
.L_x_86:
[----:B------:R-:W-:-:S07]  /*9290*/  MOV R0, UR21 ;  /* 0x0000001500007c02 */ /* 0x000fce0008000f00 */
.L_x_175:
[----:B-1----:R1:W3:Y:S02]  /*92a0*/  SYNCS.PHASECHK.TRANS64.TRYWAIT P0, [R0+URZ+0x60], R2 ;  /* 0x00006002000075a7 */ /* 0x0022e400080011ff */
[----:B---3--:R-:W-:Y:S05]  /*92b0*/  @!P0 NANOSLEEP.SYNCS 0x989680 ;  /* 0x009896800000895d */ /* 0x008fea0003900000 */
[----:B------:R-:W3:Y:S02]  /*92c0*/  @!P0 SYNCS.PHASECHK.TRANS64 P0, [R0+URZ+0x60], R2 ;  /* 0x00006002000085a7 */ /* 0x000ee400080010ff */
[----:B---3--:R-:W-:Y:S05]  /*92d0*/  @!P0 BRA `(.L_x_175) ;  /* 0xfffffffc00f08947 */ /* 0x008fea000383ffff */
[----:B------:R-:W-:Y:S05]  /*92e0*/  BRA `(.L_x_176) ;  /* 0xffffffc000187947 */ /* 0x000fea000383ffff */
.L_x_87:
[----:B-1----:R-:W-:-:S07]  /*92f0*/  MOV R0, UR21 ;  /* 0x0000001500007c02 */ /* 0x002fce0008000f00 */
.L_x_177:
[----:B-1----:R1:W3:Y:S02]  /*9300*/  SYNCS.PHASECHK.TRANS64.TRYWAIT P0, [R0+URZ+0x68], R2 ;  /* 0x00006802000075a7 */ /* 0x0022e400080011ff */
[----:B---3--:R-:W-:Y:S05]  /*9310*/  @!P0 NANOSLEEP.SYNCS 0x989680 ;  /* 0x009896800000895d */ /* 0x008fea0003900000 */
[----:B------:R-:W3:Y:S02]  /*9320*/  @!P0 SYNCS.PHASECHK.TRANS64 P0, [R0+URZ+0x68], R2 ;  /* 0x00006802000085a7 */ /* 0x000ee400080010ff */
[----:B---3--:R-:W-:Y:S05]  /*9330*/  @!P0 BRA `(.L_x_177) ;  /* 0xfffffffc00f08947 */ /* 0x008fea000383ffff */
[----:B------:R-:W-:Y:S05]  /*9340*/  BRA `(.L_x_178) ;  /* 0xffffffc000087947 */ /* 0x000fea000383ffff */
.L_x_88:
[----:B-1----:R-:W-:-:S07]  /*9350*/  MOV R0, UR21 ;  /* 0x0000001500007c02 */ /* 0x002fce0008000f00 */
.L_x_179:
[----:B-1----:R1:W3:Y:S02]  /*9360*/  SYNCS.PHASECHK.TRANS64.TRYWAIT P0, [R0+URZ+0x70], R2 ;  /* 0x00007002000075a7 */ /* 0x0022e400080011ff */
[----:B---3--:R-:W-:Y:S05]  /*9370*/  @!P0 NANOSLEEP.SYNCS 0x989680 ;  /* 0x009896800000895d */ /* 0x008fea0003900000 */
[----:B------:R-:W3:Y:S02]  /*9380*/  @!P0 SYNCS.PHASECHK.TRANS64 P0, [R0+URZ+0x70], R2 ;  /* 0x00007002000085a7 */ /* 0x000ee400080010ff */
[----:B---3--:R-:W-:Y:S05]  /*9390*/  @!P0 BRA `(.L_x_179) ;  /* 0xfffffffc00f08947 */ /* 0x008fea000383ffff */
[----:B------:R-:W-:Y:S05]  /*93a0*/  BRA `(.L_x_180) ;  /* 0xffffffbc00f87947 */ /* 0x000fea000383ffff */
.L_x_90:
[----:B-1----:R1:W2:Y:S02]  /*93b0*/  SYNCS.PHASECHK.TRANS64.TRYWAIT P0, [R3+URZ+0x90], R0 ;  /* 0x00009000030075a7 */ /* 0x0022a400080011ff */
[----:B--2---:R-:W-:Y:S05]  /*93c0*/  @!P0 NANOSLEEP.SYNCS 0x989680 ;  /* 0x009896800000895d */ /* 0x004fea0003900000 */
[----:B------:R-:W2:Y:S02]  /*93d0*/  @!P0 SYNCS.PHASECHK.TRANS64 P0, [R3+URZ+0x90], R0 ;  /* 0x00009000030085a7 */ /* 0x000ea400080010ff */
[----:B--2---:R-:W-:Y:S05]  /*93e0*/  @!P0 BRA `(.L_x_90) ;  /* 0xfffffffc00f08947 */ /* 0x004fea000383ffff */
[----:B------:R-:W-:Y:S05]  /*93f0*/  BRA `(.L_x_181) ;  /* 0xffffffc000c87947 */ /* 0x000fea000383ffff */
.L_x_101:
[----:B-1----:R-:W-:Y:S04]  /*9400*/  MOV R0, UR44 ;  /* 0x0000002c00007c02 */ /* 0x002fe80008000f00 */
[----:B------:R1:W2:Y:S03]  /*9410*/  SYNCS.PHASECHK.TRANS64.TRYWAIT P1, [R0+URZ+0x40], R3 ;  /* 0x00004003000075a7 */ /* 0x0002a600080211ff */
[----:B--2---:R-:W-:Y:S05]  /*9420*/  @!P1 NANOSLEEP.SYNCS 0x989680 ;  /* 0x009896800000995d */ /* 0x004fea0003900000 */
[----:B------:R-:W2:Y:S02]  /*9430*/  @!P1 SYNCS.PHASECHK.TRANS64 P1, [R0+URZ+0x40], R3 ;  /* 0x00004003000095a7 */ /* 0x000ea400080210ff */
[----:B--2---:R-:W-:Y:S05]  /*9440*/  @!P1 BRA `(.L_x_101) ;  /* 0xfffffffc00ec9947 */ /* 0x004fea000383ffff */
[----:B------:R-:W-:Y:S05]  /*9450*/  BRA `(.L_x_100) ;  /* 0xffffffd000387947 */ /* 0x000fea000383ffff */
.L_x_103:
[----:B-1----:R1:W3:Y:S02]  /*9460*/  SYNCS.PHASECHK.TRANS64.TRYWAIT P0, [R26+URZ+0xb0], R2 ;  /* 0x0000b0021a0075a7 */ /* 0x0022e400080011ff */
[----:B---3--:R-:W-:Y:S05]  /*9470*/  @!P0 NANOSLEEP.SYNCS 0x989680 ;  /* 0x009896800000895d */ /* 0x008fea0003900000 */
[----:B------:R-:W3:Y:S02]  /*9480*/  @!P0 SYNCS.PHASECHK.TRANS64 P0, [R26+URZ+0xb0], R2 ;  /* 0x0000b0021a0085a7 */ /* 0x000ee400080010ff */
[----:B---3--:R-:W-:Y:S05]  /*9490*/  @!P0 BRA `(.L_x_103) ;  /* 0xfffffffc00f08947 */ /* 0x008fea000383ffff */
[----:B------:R-:W-:Y:S05]  /*94a0*/  BRA `(.L_x_102) ;  /* 0xffffffd0005c7947 */ /* 0x000fea000383ffff */
.L_x_112:
[----:B---3--:R3:W4:Y:S02]  /*94b0*/  SYNCS.PHASECHK.TRANS64.TRYWAIT P0, [R2+URZ+0x40], R0 ;  /* 0x00004000020075a7 */ /* 0x00872400080011ff */
[----:B----4-:R-:W-:Y:S05]  /*94c0*/  @!P0 NANOSLEEP.SYNCS 0x989680 ;  /* 0x009896800000895d */ /* 0x010fea0003900000 */
[----:B------:R-:W4:Y:S02]  /*94d0*/  @!P0 SYNCS.PHASECHK.TRANS64 P0, [R2+URZ+0x40], R0 ;  /* 0x00004000020085a7 */ /* 0x000f2400080010ff */
[----:B----4-:R-:W-:Y:S05]  /*94e0*/  @!P0 BRA `(.L_x_112) ;  /* 0xfffffffc00f08947 */ /* 0x010fea000383ffff */
[----:B------:R-:W-:Y:S05]  /*94f0*/  BRA `(.L_x_111) ;  /* 0xffffffd800487947 */ /* 0x000fea000383ffff */
.L_x_120:
[----:B---3--:R3:W4:Y:S02]  /*9500*/  SYNCS.PHASECHK.TRANS64.TRYWAIT P0, [R2+URZ+0x40], R4 ;  /* 0x00004004020075a7 */ /* 0x00872400080011ff */
[----:B----4-:R-:W-:Y:S05]  /*9510*/  @!P0 NANOSLEEP.SYNCS 0x989680 ;  /* 0x009896800000895d */ /* 0x010fea0003900000 */
[----:B------:R-:W4:Y:S02]  /*9520*/  @!P0 SYNCS.PHASECHK.TRANS64 P0, [R2+URZ+0x40], R4 ;  /* 0x00004004020085a7 */ /* 0x000f2400080010ff */
[----:B----4-:R-:W-:Y:S05]  /*9530*/  @!P0 BRA `(.L_x_120) ;  /* 0xfffffffc00f08947 */ /* 0x010fea000383ffff */
[----:B------:R-:W-:Y:S05]  /*9540*/  BRA `(.L_x_119) ;  /* 0xffffffe000587947 */ /* 0x000fea000383ffff */
.L_x_128:
[----:B---3--:R3:W4:Y:S02]  /*9550*/  SYNCS.PHASECHK.TRANS64.TRYWAIT P0, [R3+URZ+0x40], R0 ;  /* 0x00004000030075a7 */ /* 0x00872400080011ff */
[----:B----4-:R-:W-:Y:S05]  /*9560*/  @!P0 NANOSLEEP.SYNCS 0x989680 ;  /* 0x009896800000895d */ /* 0x010fea0003900000 */
[----:B------:R-:W4:Y:S02]  /*9570*/  @!P0 SYNCS.PHASECHK.TRANS64 P0, [R3+URZ+0x40], R0 ;  /* 0x00004000030085a7 */ /* 0x000f2400080010ff */
[----:B----4-:R-:W-:Y:S05]  /*9580*/  @!P0 BRA `(.L_x_128) ;  /* 0xfffffffc00f08947 */ /* 0x010fea000383ffff */
[----:B------:R-:W-:Y:S05]  /*9590*/  BRA `(.L_x_127) ;  /* 0xffffffe800687947 */ /* 0x000fea000383ffff */
        .weak           $__internal_0_$__cuda_sm10x_tcgen05_guardrail_trap_col_being_dealloced_not_returned_by_alloc
        .type           $__internal_0_$__cuda_sm10x_tcgen05_guardrail_trap_col_being_dealloced_not_returned_by_alloc,@function
        .size           $__internal_0_$__cuda_sm10x_tcgen05_guardrail_trap_col_being_dealloced_not_returned_by_alloc,($__internal_1_$__cuda_sm10x_tcgen05_guardrail_trap_phase_invalid_during_alloc - $__internal_0_$__cuda_sm10x_tcgen05_guardrail_trap_col_being_dealloced_not_returned_by_alloc)
$__internal_0_$__cuda_sm10x_tcgen05_guardrail_trap_col_being_dealloced_not_returned_by_alloc:
[----:B------:R-:W-:Y:S05]  /*95a0*/  BPT.TRAP 0x1 ;  /* 0x000000040000795c */ /* 0x000fea0000300000 */
[----:B------:R-:W-:-:S04]  /*95b0*/  HFMA2 R3, -RZ, RZ, 0, 0 ;  /* 0x00000000ff037431 */ /* 0x000fc800000001ff */
[----:B------:R-:W-:Y:S05]  /*95c0*/  RET.REL.NODEC R2 `(_ZN7cutlass13device_kernelINS_4gemm6kernel13GemmUniversalIN4cute5tupleIJiiiiEEENS1_10collective13CollectiveMmaINS1_35MainloopSm100TmaUmmaWarpSpecializedILi4ELi2ELi4ENS5_IJNS4_1CILi1EEENSA_ILi8EEESB_EEEEENS5_IJNSA_ILi64EEENSA_ILi128EEESG_EEENS_6half_tENS5_IJlSB_lEEESI_SJ_NS4_8TiledMMAINS4_8MMA_AtomIJNS4_20SM100_MMA_F16BF16_SSISI_SI_fLi64ELi128ELNS4_4UMMA5MajorE0ELSO_0ELNSN_7ScaleInE0ELSP_0EEEEEENS4_6LayoutINS5_IJSB_SB_SB_EEENS5_IJNSA_ILi0EEESU_SU_EEEEENS5_IJNS4_10UnderscoreESX_SX_EEEEENS4_23SM90_TMA_LOAD_MULTICASTENS4_14ComposedLayoutINS4_7SwizzleILi3ELi4ELi3EEENS4_18smem_ptr_flag_bitsILi16EEENSS_INS5_IJSC_SF_EEENS5_IJSF_SB_EEEEEEEvNS4_8identityENS4_13SM90_TMA_LOADES19_vS1A_EENS_8epilogue10collective18CollectiveEpilogueINS1D_23Sm100TmaWarpSpecializedILi4ELi2ELi16ELb1ELb0EEEJSH_NS5_IJNSS_ISF_SB_EENSS_INSA_ILi32EEESB_EEEEESI_SJ_SI_SJ_NS1D_6fusion15FusionCallbacksIS1H_NS1M_17LinearCombinationISI_fSI_fLNS_15FloatRoundStyleE2EEESH_S1L_JEEENS4_5SM1004TMEM4LOAD26SM100_TMEM_LOAD_16dp256b4xES1B_NS11_INS12_ILi2ELi4ELi3EEES15_NSS_INS5_IJSC_S1J_EEENS5_IJS1J_SB_EEEEEEENS4_17SM75_U32x4_LDSM_NENS4_14SM90_TMA_STOREES20_NS4_17SM90_U32x4_STSM_NENS4_39AutoVectorizingCopyWithAssumedAlignmentILi128EEEEEEvvEEEEvNT_6ParamsE) ;  /* 0xffffff68028c7950 */ /* 0x000fea0003c3ffff */
        .weak           $__internal_1_$__cuda_sm10x_tcgen05_guardrail_trap_phase_invalid_during_alloc
        .type           $__internal_1_$__cuda_sm10x_tcgen05_guardrail_trap_phase_invalid_during_alloc,@function
        .size           $__internal_1_$__cuda_sm10x_tcgen05_guardrail_trap_phase_invalid_during_alloc,($__internal_2_$__cuda_sm10x_tcgen05_guardrail_trap_unallocated_columns_being_dealloced - $__internal_1_$__cuda_sm10x_tcgen05_guardrail_trap_phase_invalid_during_alloc)
$__internal_1_$__cuda_sm10x_tcgen05_guardrail_trap_phase_invalid_during_alloc:
[----:B------:R-:W-:Y:S05]  /*95d0*/  BPT.TRAP 0x1 ;  /* 0x000000040000795c */ /* 0x000fea0000300000 */
[----:B------:R-:W-:-:S04]  /*95e0*/  MOV R5, 0x0 ;  /* 0x0000000000057802 */ /* 0x000fc80000000f00 */
[----:B------:R-:W-:Y:S05]  /*95f0*/  RET.REL.NODEC R4 `(_ZN7cutlass13device_kernelINS_4gemm6kernel13GemmUniversalIN4cute5tupleIJiiiiEEENS1_10collective13CollectiveMmaINS1_35MainloopSm100TmaUmmaWarpSpecializedILi4ELi2ELi4ENS5_IJNS4_1CILi1EEENSA_ILi8EEESB_EEEEENS5_IJNSA_ILi64EEENSA_ILi128EEESG_EEENS_6half_tENS5_IJlSB_lEEESI_SJ_NS4_8TiledMMAINS4_8MMA_AtomIJNS4_20SM100_MMA_F16BF16_SSISI_SI_fLi64ELi128ELNS4_4UMMA5MajorE0ELSO_0ELNSN_7ScaleInE0ELSP_0EEEEEENS4_6LayoutINS5_IJSB_SB_SB_EEENS5_IJNSA_ILi0EEESU_SU_EEEEENS5_IJNS4_10UnderscoreESX_SX_EEEEENS4_23SM90_TMA_LOAD_MULTICASTENS4_14ComposedLayoutINS4_7SwizzleILi3ELi4ELi3EEENS4_18smem_ptr_flag_bitsILi16EEENSS_INS5_IJSC_SF_EEENS5_IJSF_SB_EEEEEEEvNS4_8identityENS4_13SM90_TMA_LOADES19_vS1A_EENS_8epilogue10collective18CollectiveEpilogueINS1D_23Sm100TmaWarpSpecializedILi4ELi2ELi16ELb1ELb0EEEJSH_NS5_IJNSS_ISF_SB_EENSS_INSA_ILi32EEESB_EEEEESI_SJ_SI_SJ_NS1D_6fusion15FusionCallbacksIS1H_NS1M_17LinearCombinationISI_fSI_fLNS_15FloatRoundStyleE2EEESH_S1L_JEEENS4_5SM1004TMEM4LOAD26SM100_TMEM_LOAD_16dp256b4xES1B_NS11_INS12_ILi2ELi4ELi3EEES15_NSS_INS5_IJSC_S1J_EEENS5_IJS1J_SB_EEEEEEENS4_17SM75_U32x4_LDSM_NENS4_14SM90_TMA_STOREES20_NS4_17SM90_U32x4_STSM_NENS4_39AutoVectorizingCopyWithAssumedAlignmentILi128EEEEEEvvEEEEvNT_6ParamsE) ;  /* 0xffffff6804807950 */ /* 0x000fea0003c3ffff */
        .weak           $__internal_2_$__cuda_sm10x_tcgen05_guardrail_trap_unallocated_columns_being_dealloced
        .type           $__internal_2_$__cuda_sm10x_tcgen05_guardrail_trap_unallocated_columns_being_dealloced,@function
        .size           $__internal_2_$__cuda_sm10x_tcgen05_guardrail_trap_unallocated_columns_being_dealloced,(.L_x_183 - $__internal_2_$__cuda_sm10x_tcgen05_guardrail_trap_unallocated_columns_being_dealloced)
$__internal_2_$__cuda_sm10x_tcgen05_guardrail_trap_unallocated_columns_being_dealloced:
[----:B------:R-:W-:Y:S05]  /*9600*/  BPT.TRAP 0x1 ;  /* 0x000000040000795c */ /* 0x000fea0000300000 */
[----:B------:R-:W-:-:S04]  /*9610*/  HFMA2 R3, -RZ, RZ, 0, 0 ;  /* 0x00000000ff037431 */ /* 0x000fc800000001ff */
[----:B------:R-:W-:Y:S05]  /*9620*/  RET.REL.NODEC R2 `(_ZN7cutlass13device_kernelINS_4gemm6kernel13GemmUniversalIN4cute5tupleIJiiiiEEENS1_10collective13CollectiveMmaINS1_35MainloopSm100TmaUmmaWarpSpecializedILi4ELi2ELi4ENS5_IJNS4_1CILi1EEENSA_ILi8EEESB_EEEEENS5_IJNSA_ILi64EEENSA_ILi128EEESG_EEENS_6half_tENS5_IJlSB_lEEESI_SJ_NS4_8TiledMMAINS4_8MMA_AtomIJNS4_20SM100_MMA_F16BF16_SSISI_SI_fLi64ELi128ELNS4_4UMMA5MajorE0ELSO_0ELNSN_7ScaleInE0ELSP_0EEEEEENS4_6LayoutINS5_IJSB_SB_SB_EEENS5_IJNSA_ILi0EEESU_SU_EEEEENS5_IJNS4_10UnderscoreESX_SX_EEEEENS4_23SM90_TMA_LOAD_MULTICASTENS4_14ComposedLayoutINS4_7SwizzleILi3ELi4ELi3EEENS4_18smem_ptr_flag_bitsILi16EEENSS_INS5_IJSC_SF_EEENS5_IJSF_SB_EEEEEEEvNS4_8identityENS4_13SM90_TMA_LOADES19_vS1A_EENS_8epilogue10collective18CollectiveEpilogueINS1D_23Sm100TmaWarpSpecializedILi4ELi2ELi16ELb1ELb0EEEJSH_NS5_IJNSS_ISF_SB_EENSS_INSA_ILi32EEESB_EEEEESI_SJ_SI_SJ_NS1D_6fusion15FusionCallbacksIS1H_NS1M_17LinearCombinationISI_fSI_fLNS_15FloatRoundStyleE2EEESH_S1L_JEEENS4_5SM1004TMEM4LOAD26SM100_TMEM_LOAD_16dp256b4xES1B_NS11_INS12_ILi2ELi4ELi3EEES15_NSS_INS5_IJSC_S1J_EEENS5_IJS1J_SB_EEEEEEENS4_17SM75_U32x4_LDSM_NENS4_14SM90_TMA_STOREES20_NS4_17SM90_U32x4_STSM_NENS4_39AutoVectorizingCopyWithAssumedAlignmentILi128EEEEEEvvEEEEvNT_6ParamsE) ;  /* 0xffffff6802747950 */ /* 0x000fea0003c3ffff */
.L_x_182:
[----:B------:R-:W-:-:S00]  /*9630*/  BRA `(.L_x_182) ;  /* 0xfffffffc00fc7947 */ /* 0x000fc0000383ffff */
[----:B------:R-:W-:-:S00]  /*9640*/  NOP ;  /* 0x0000000000007918 */ /* 0x000fc00000000000 */
        /* <DEDUP_REMOVED lines=11> */
.L_x_183:


//--------------------- .nv.global.init           --------------------------
	.section	.nv.global.init,"aw",@progbits
.nv.global.init:
	.type		$str$27,@object
	.size		$str$27,($str$28 - $str$27)
$str$27:
        /*0000*/ 	.byte	0x28, 0x61, 0x64, 0x64, 0x72, 0x65, 0x73, 0x73, 0x20, 0x26, 0x20, 0x6d, 0x61, 0x73, 0x6b, 0x29
        /*0010*/ 	.byte	0x20, 0x3d, 0x3d, 0x20, 0x30, 0x00
	.type		$str$28,@object
	.size		$str$28,($str$26 - $str$28)
$str$28:
        /*0016*/ 	.byte	0x2f, 0x74, 0x6d, 0x70, 0x2f, 0x63, 0x75, 0x74, 0x6c, 0x61, 0x73, 0x73, 0x5f, 0x73, 0x77, 0x65
        /*0026*/ 	.byte	0x65, 0x70, 0x5f, 0x73, 0x72, 0x63, 0x2f, 0x69, 0x6e, 0x63, 0x6c, 0x75, 0x64, 0x65, 0x2f, 0x63
        /*0036*/ 	.byte	0x75, 0x74, 0x65, 0x2f, 0x70, 0x6f, 0x69, 0x6e, 0x74, 0x65, 0x72, 0x5f, 0x66, 0x6c, 0x61, 0x67
        /*0046*/ 	.byte	0x67, 0x65, 0x64, 0x2e, 0x68, 0x70, 0x70, 0x00
	.type		$str$26,@object
	.size		$str$26,($str$25 - $str$26)
$str$26:
        /*004e*/ 	.byte	0x2f, 0x74, 0x6d, 0x70, 0x2f, 0x63, 0x75, 0x74, 0x6c, 0x61, 0x73, 0x73, 0x5f, 0x73, 0x77, 0x65
        /*005e*/ 	.byte	0x65, 0x70, 0x5f, 0x73, 0x72, 0x63, 0x2f, 0x69, 0x6e, 0x63, 0x6c, 0x75, 0x64, 0x65, 0x2f, 0x63
        /*006e*/ 	.byte	0x75, 0x74, 0x65, 0x2f, 0x61, 0x74, 0x6f, 0x6d, 0x2f, 0x63, 0x6f, 0x70, 0x79, 0x5f, 0x74, 0x72
        /*007e*/ 	.byte	0x61, 0x69, 0x74, 0x73, 0x5f, 0x73, 0x6d, 0x31, 0x30, 0x30, 0x2e, 0x68, 0x70, 0x70, 0x00
	.type		$str$25,@object
	.size		$str$25,(__unnamed_1 - $str$25)
$str$25:
        /*008d*/ 	.byte	0x28, 0x28, 0x75, 0x69, 0x6e, 0x74, 0x33, 0x32, 0x5f, 0x74, 0x28, 0x74, 0x68, 0x72, 0x65, 0x61
        /*009d*/ 	.byte	0x64, 0x49, 0x64, 0x78, 0x2e, 0x78, 0x29, 0x20, 0x2f, 0x20, 0x33, 0x32, 0x29, 0x20, 0x25, 0x20
        /*00ad*/ 	.byte	0x34, 0x29, 0x20, 0x3d, 0x3d, 0x20, 0x28, 0x28, 0x28, 0x74, 0x6d, 0x65, 0x6d, 0x5f, 0x61, 0x64
        /*00bd*/ 	.byte	0x64, 0x72, 0x20, 0x3e, 0x3e, 0x20, 0x31, 0x36, 0x29, 0x20, 0x2f, 0x20, 0x33, 0x32, 0x29, 0x20
        /*00cd*/ 	.byte	0x25, 0x20, 0x34, 0x29, 0x00
	.type		__unnamed_1,@object
	.size		__unnamed_1,(__unnamed_2 - __unnamed_1)
__unnamed_1:
        /*00d2*/ 	.byte	0x61, 0x75, 0x74, 0x6f, 0x20, 0x63, 0x75, 0x74, 0x65, 0x3a, 0x3a, 0x61, 0x73, 0x5f, 0x70, 0x6f
        /* <DEDUP_REMOVED lines=24> */
        /*0262*/ 	.byte	0x3e, 0x3e, 0x3e, 0x5d, 0x00
	.type		__unnamed_2,@object
	.size		__unnamed_2,(.L_2 - __unnamed_2)
__unnamed_2:
        /* <DEDUP_REMOVED lines=46> */
.L_2:


//--------------------- .nv.shared._ZN7cutlass13device_kernelINS_4gemm6kernel13GemmUniversalIN4cute5tupleIJiiiiEEENS1_10collective13CollectiveMmaINS1_35MainloopSm100TmaUmmaWarpSpecializedILi4ELi2ELi4ENS5_IJNS4_1CILi1EEENSA_ILi8EEESB_EEEEENS5_IJNSA_ILi64EEENSA_ILi128EEESG_EEENS_6half_tENS5_IJlSB_lEEESI_SJ_NS4_8TiledMMAINS4_8MMA_AtomIJNS4_20SM100_MMA_F16BF16_SSISI_SI_fLi64ELi128ELNS4_4UMMA5MajorE0ELSO_0ELNSN_7ScaleInE0ELSP_0EEEEEENS4_6LayoutINS5_IJSB_SB_SB_EEENS5_IJNSA_ILi0EEESU_SU_EEEEENS5_IJNS4_10UnderscoreESX_SX_EEEEENS4_23SM90_TMA_LOAD_MULTICASTENS4_14ComposedLayoutINS4_7SwizzleILi3ELi4ELi3EEENS4_18smem_ptr_flag_bitsILi16EEENSS_INS5_IJSC_SF_EEENS5_IJSF_SB_EEEEEEEvNS4_8identityENS4_13SM90_TMA_LOADES19_vS1A_EENS_8epilogue10collective18CollectiveEpilogueINS1D_23Sm100TmaWarpSpecializedILi4ELi2ELi16ELb1ELb0EEEJSH_NS5_IJNSS_ISF_SB_EENSS_INSA_ILi32EEESB_EEEEESI_SJ_SI_SJ_NS1D_6fusion15FusionCallbacksIS1H_NS1M_17LinearCombinationISI_fSI_fLNS_15FloatRoundStyleE2EEESH_S1L_JEEENS4_5SM1004TMEM4LOAD26SM100_TMEM_LOAD_16dp256b4xES1B_NS11_INS12_ILi2ELi4ELi3EEES15_NSS_INS5_IJSC_S1J_EEENS5_IJS1J_SB_EEEEEEENS4_17SM75_U32x4_LDSM_NENS4_14SM90_TMA_STOREES20_NS4_17SM90_U32x4_STSM_NENS4_39AutoVectorizingCopyWithAssumedAlignmentILi128EEEEEEvvEEEEvNT_6ParamsE --------------------------
	.section	.nv.shared._ZN7cutlass13device_kernelINS_4gemm6kernel13GemmUniversalIN4cute5tupleIJiiiiEEENS1_10collective13CollectiveMmaINS1_35MainloopSm100TmaUmmaWarpSpecializedILi4ELi2ELi4ENS5_IJNS4_1CILi1EEENSA_ILi8EEESB_EEEEENS5_IJNSA_ILi64EEENSA_ILi128EEESG_EEENS_6half_tENS5_IJlSB_lEEESI_SJ_NS4_8TiledMMAINS4_8MMA_AtomIJNS4_20SM100_MMA_F16BF16_SSISI_SI_fLi64ELi128ELNS4_4UMMA5MajorE0ELSO_0ELNSN_7ScaleInE0ELSP_0EEEEEENS4_6LayoutINS5_IJSB_SB_SB_EEENS5_IJNSA_ILi0EEESU_SU_EEEEENS5_IJNS4_10UnderscoreESX_SX_EEEEENS4_23SM90_TMA_LOAD_MULTICASTENS4_14ComposedLayoutINS4_7SwizzleILi3ELi4ELi3EEENS4_18smem_ptr_flag_bitsILi16EEENSS_INS5_IJSC_SF_EEENS5_IJSF_SB_EEEEEEEvNS4_8identityENS4_13SM90_TMA_LOADES19_vS1A_EENS_8epilogue10collective18CollectiveEpilogueINS1D_23Sm100TmaWarpSpecializedILi4ELi2ELi16ELb1ELb0EEEJSH_NS5_IJNSS_ISF_SB_EENSS_INSA_ILi32EEESB_EEEEESI_SJ_SI_SJ_NS1D_6fusion15FusionCallbacksIS1H_NS1M_17LinearCombinationISI_fSI_fLNS_15FloatRoundStyleE2EEESH_S1L_JEEENS4_5SM1004TMEM4LOAD26SM100_TMEM_LOAD_16dp256b4xES1B_NS11_INS12_ILi2ELi4ELi3EEES15_NSS_INS5_IJSC_S1J_EEENS5_IJS1J_SB_EEEEEEENS4_17SM75_U32x4_LDSM_NENS4_14SM90_TMA_STOREES20_NS4_17SM90_U32x4_STSM_NENS4_39AutoVectorizingCopyWithAssumedAlignmentILi128EEEEEEvvEEEEvNT_6ParamsE,"aw",@nobits
	.sectionflags	@""
	.align	16
	.zero		1024


//--------------------- .nv.shared.reserved.0     --------------------------
	.section	.nv.shared.reserved.0,"aw",@nobits
	.weak		__nv_reservedSMEM_offset_0_alias
	.size		__nv_reservedSMEM_offset_0_alias, 0, 64
	.other		__nv_reservedSMEM_offset_0_alias,@"STO_CUDA_RESERVED_SHARED STV_DEFAULT"
__nv_reservedSMEM_offset_0_alias:
	.zero		0
.nv.shared.reserved.0:
	.zero		64
	.weak		__nv_reservedSMEM_tcgen05_partition
	.type		__nv_reservedSMEM_tcgen05_partition,@object
	.size		__nv_reservedSMEM_tcgen05_partition,(.L_0 - __nv_reservedSMEM_tcgen05_partition)
__nv_reservedSMEM_tcgen05_partition:
	.zero		32
.L_0:


//--------------------- .nv.global                --------------------------
	.section	.nv.global,"aw",@nobits
.nv.global:
	.type		_ZN40_INTERNAL_28a7172c_4_k_cu_0d19a722_302924cute1_E,@object
	.size		_ZN40_INTERNAL_28a7172c_4_k_cu_0d19a722_302924cute1_E,(_ZN40_INTERNAL_28a7172c_4_k_cu_0d19a722_302924cuda3std3__45__cpo6cbeginE - _ZN40_INTERNAL_28a7172c_4_k_cu_0d19a722_302924cute1_E)
_ZN40_INTERNAL_28a7172c_4_k_cu_0d19a722_302924cute1_E:
	.zero		1
	.type		_ZN40_INTERNAL_28a7172c_4_k_cu_0d19a722_302924cuda3std3__45__cpo6cbeginE,@object
	.size		_ZN40_INTERNAL_28a7172c_4_k_cu_0d19a722_302924cuda3std3__45__cpo6cbeginE,(_ZN40_INTERNAL_28a7172c_4_k_cu_0d19a722_302924cuda3std3__48in_placeE - _ZN40_INTERNAL_28a7172c_4_k_cu_0d19a722_302924cuda3std3__45__cpo6cbeginE)
_ZN40_INTERNAL_28a7172c_4_k_cu_0d19a722_302924cuda3std3__45__cpo6cbeginE:
	.zero		1
	.type		_ZN40_INTERNAL_28a7172c_4_k_cu_0d19a722_302924cuda3std3__48in_placeE,@object
	.size		_ZN40_INTERNAL_28a7172c_4_k_cu_0d19a722_302924cuda3std3__48in_placeE,(_ZN40_INTERNAL_28a7172c_4_k_cu_0d19a722_302924cuda3std6ranges3__45__cpo9iter_moveE - _ZN40_INTERNAL_28a7172c_4_k_cu_0d19a722_302924cuda3std3__48in_placeE)
_ZN40_INTERNAL_28a7172c_4_k_cu_0d19a722_302924cuda3std3__48in_placeE:
	.zero		1
	.type		_ZN40_INTERNAL_28a7172c_4_k_cu_0d19a722_302924cuda3std6ranges3__45__cpo9iter_moveE,@object
	.size		_ZN40_INTERNAL_28a7172c_4_k_cu_0d19a722_302924cuda3std6ranges3__45__cpo9iter_moveE,(_ZN40_INTERNAL_28a7172c_4_k_cu_0d19a722_302924cuda3std3__45__cpo5beginE - _ZN40_INTERNAL_28a7172c_4_k_cu_0d19a722_302924cuda3std6ranges3__45__cpo9iter_moveE)
_ZN40_INTERNAL_28a7172c_4_k_cu_0d19a722_302924cuda3std6ranges3__45__cpo9iter_moveE:
	.zero		1
	.type		_ZN40_INTERNAL_28a7172c_4_k_cu_0d19a722_302924cuda3std3__45__cpo5beginE,@object
	.size		_ZN40_INTERNAL_28a7172c_4_k_cu_0d19a722_302924cuda3std3__45__cpo5beginE,(_ZN40_INTERNAL_28a7172c_4_k_cu_0d19a722_302924cuda3std3__442_GLOBAL__N__28a7172c_4_k_cu_0d19a722_302926ignoreE - _ZN40_INTERNAL_28a7172c_4_k_cu_0d19a722_302924cuda3std3__45__cpo5beginE)
_ZN40_INTERNAL_28a7172c_4_k_cu_0d19a722_302924cuda3std3__45__cpo5beginE:
	.zero		1
	.type		_ZN40_INTERNAL_28a7172c_4_k_cu_0d19a722_302924cuda3std3__442_GLOBAL__N__28a7172c_4_k_cu_0d19a722_302926ignoreE,@object
	.size		_ZN40_INTERNAL_28a7172c_4_k_cu_0d19a722_302924cuda3std3__442_GLOBAL__N__28a7172c_4_k_cu_0d19a722_302926ignoreE,(_ZN40_INTERNAL_28a7172c_4_k_cu_0d19a722_302924cute7productE - _ZN40_INTERNAL_28a7172c_4_k_cu_0d19a722_302924cuda3std3__442_GLOBAL__N__28a7172c_4_k_cu_0d19a722_302926ignoreE)
_ZN40_INTERNAL_28a7172c_4_k_cu_0d19a722_302924cuda3std3__442_GLOBAL__N__28a7172c_4_k_cu_0d19a722_302926ignoreE:
	.zero		1
	.type		_ZN40_INTERNAL_28a7172c_4_k_cu_0d19a722_302924cute7productE,@object
	.size		_ZN40_INTERNAL_28a7172c_4_k_cu_0d19a722_302924cute7productE,(_ZN40_INTERNAL_28a7172c_4_k_cu_0d19a722_302924cuda3std3__45__cpo3endE - _ZN40_INTERNAL_28a7172c_4_k_cu_0d19a722_302924cute7productE)
_ZN40_INTERNAL_28a7172c_4_k_cu_0d19a722_302924cute7productE:
	.zero		1
	.type		_ZN40_INTERNAL_28a7172c_4_k_cu_0d19a722_302924cuda3std3__45__cpo3endE,@object
	.size		_ZN40_INTERNAL_28a7172c_4_k_cu_0d19a722_302924cuda3std3__45__cpo3endE,(_ZN40_INTERNAL_28a7172c_4_k_cu_0d19a722_302924cuda3std3__419piecewise_constructE - _ZN40_INTERNAL_28a7172c_4_k_cu_0d19a722_302924cuda3std3__45__cpo3endE)
_ZN40_INTERNAL_28a7172c_4_k_cu_0d19a722_302924cuda3std3__45__cpo3endE:
	.zero		1
	.type		_ZN40_INTERNAL_28a7172c_4_k_cu_0d19a722_302924cuda3std3__419piecewise_constructE,@object
	.size		_ZN40_INTERNAL_28a7172c_4_k_cu_0d19a722_302924cuda3std3__419piecewise_constructE,(_ZN40_INTERNAL_28a7172c_4_k_cu_0d19a722_302924cuda3std3__45__cpo4cendE - _ZN40_INTERNAL_28a7172c_4_k_cu_0d19a722_302924cuda3std3__419piecewise_constructE)
_ZN40_INTERNAL_28a7172c_4_k_cu_0d19a722_302924cuda3std3__419piecewise_constructE:
	.zero		1
	.type		_ZN40_INTERNAL_28a7172c_4_k_cu_0d19a722_302924cuda3std3__45__cpo4cendE,@object
	.size		_ZN40_INTERNAL_28a7172c_4_k_cu_0d19a722_302924cuda3std3__45__cpo4cendE,(_ZN40_INTERNAL_28a7172c_4_k_cu_0d19a722_302924cuda3std6ranges3__45__cpo4swapE - _ZN40_INTERNAL_28a7172c_4_k_cu_0d19a722_302924cuda3std3__45__cpo4cendE)
_ZN40_INTERNAL_28a7172c_4_k_cu_0d19a722_302924cuda3std3__45__cpo4cendE:
	.zero		1
	.type		_ZN40_INTERNAL_28a7172c_4_k_cu_0d19a722_302924cuda3std6ranges3__45__cpo4swapE,@object
	.size		_ZN40_INTERNAL_28a7172c_4_k_cu_0d19a722_302924cuda3std6ranges3__45__cpo4swapE,(.L_10 - _ZN40_INTERNAL_28a7172c_4_k_cu_0d19a722_302924cuda3std6ranges3__45__cpo4swapE)
_ZN40_INTERNAL_28a7172c_4_k_cu_0d19a722_302924cuda3std6ranges3__45__cpo4swapE:
	.zero		1
.L_10:


//--------------------- .nv.constant0._ZN7cutlass13device_kernelINS_4gemm6kernel13GemmUniversalIN4cute5tupleIJiiiiEEENS1_10collective13CollectiveMmaINS1_35MainloopSm100TmaUmmaWarpSpecializedILi4ELi2ELi4ENS5_IJNS4_1CILi1EEENSA_ILi8EEESB_EEEEENS5_IJNSA_ILi64EEENSA_ILi128EEESG_EEENS_6half_tENS5_IJlSB_lEEESI_SJ_NS4_8TiledMMAINS4_8MMA_AtomIJNS4_20SM100_MMA_F16BF16_SSISI_SI_fLi64ELi128ELNS4_4UMMA5MajorE0ELSO_0ELNSN_7ScaleInE0ELSP_0EEEEEENS4_6LayoutINS5_IJSB_SB_SB_EEENS5_IJNSA_ILi0EEESU_SU_EEEEENS5_IJNS4_10UnderscoreESX_SX_EEEEENS4_23SM90_TMA_LOAD_MULTICASTENS4_14ComposedLayoutINS4_7SwizzleILi3ELi4ELi3EEENS4_18smem_ptr_flag_bitsILi16EEENSS_INS5_IJSC_SF_EEENS5_IJSF_SB_EEEEEEEvNS4_8identityENS4_13SM90_TMA_LOADES19_vS1A_EENS_8epilogue10collective18CollectiveEpilogueINS1D_23Sm100TmaWarpSpecializedILi4ELi2ELi16ELb1ELb0EEEJSH_NS5_IJNSS_ISF_SB_EENSS_INSA_ILi32EEESB_EEEEESI_SJ_SI_SJ_NS1D_6fusion15FusionCallbacksIS1H_NS1M_17LinearCombinationISI_fSI_fLNS_15FloatRoundStyleE2EEESH_S1L_JEEENS4_5SM1004TMEM4LOAD26SM100_TMEM_LOAD_16dp256b4xES1B_NS11_INS12_ILi2ELi4ELi3EEES15_NSS_INS5_IJSC_S1J_EEENS5_IJS1J_SB_EEEEEEENS4_17SM75_U32x4_LDSM_NENS4_14SM90_TMA_STOREES20_NS4_17SM90_U32x4_STSM_NENS4_39AutoVectorizingCopyWithAssumedAlignmentILi128EEEEEEvvEEEEvNT_6ParamsE --------------------------
	.section	.nv.constant0._ZN7cutlass13device_kernelINS_4gemm6kernel13GemmUniversalIN4cute5tupleIJiiiiEEENS1_10collective13CollectiveMmaINS1_35MainloopSm100TmaUmmaWarpSpecializedILi4ELi2ELi4ENS5_IJNS4_1CILi1EEENSA_ILi8EEESB_EEEEENS5_IJNSA_ILi64EEENSA_ILi128EEESG_EEENS_6half_tENS5_IJlSB_lEEESI_SJ_NS4_8TiledMMAINS4_8MMA_AtomIJNS4_20SM100_MMA_F16BF16_SSISI_SI_fLi64ELi128ELNS4_4UMMA5MajorE0ELSO_0ELNSN_7ScaleInE0ELSP_0EEEEEENS4_6LayoutINS5_IJSB_SB_SB_EEENS5_IJNSA_ILi0EEESU_SU_EEEEENS5_IJNS4_10UnderscoreESX_SX_EEEEENS4_23SM90_TMA_LOAD_MULTICASTENS4_14ComposedLayoutINS4_7SwizzleILi3ELi4ELi3EEENS4_18smem_ptr_flag_bitsILi16EEENSS_INS5_IJSC_SF_EEENS5_IJSF_SB_EEEEEEEvNS4_8identityENS4_13SM90_TMA_LOADES19_vS1A_EENS_8epilogue10collective18CollectiveEpilogueINS1D_23Sm100TmaWarpSpecializedILi4ELi2ELi16ELb1ELb0EEEJSH_NS5_IJNSS_ISF_SB_EENSS_INSA_ILi32EEESB_EEEEESI_SJ_SI_SJ_NS1D_6fusion15FusionCallbacksIS1H_NS1M_17LinearCombinationISI_fSI_fLNS_15FloatRoundStyleE2EEESH_S1L_JEEENS4_5SM1004TMEM4LOAD26SM100_TMEM_LOAD_16dp256b4xES1B_NS11_INS12_ILi2ELi4ELi3EEES15_NSS_INS5_IJSC_S1J_EEENS5_IJS1J_SB_EEEEEEENS4_17SM75_U32x4_LDSM_NENS4_14SM90_TMA_STOREES20_NS4_17SM90_U32x4_STSM_NENS4_39AutoVectorizingCopyWithAssumedAlignmentILi128EEEEEEvvEEEEvNT_6ParamsE,"a",@progbits
	.sectionflags	@""
	.align	4
.nv.constant0._ZN7cutlass13device_kernelINS_4gemm6kernel13GemmUniversalIN4cute5tupleIJiiiiEEENS1_10collective13CollectiveMmaINS1_35MainloopSm100TmaUmmaWarpSpecializedILi4ELi2ELi4ENS5_IJNS4_1CILi1EEENSA_ILi8EEESB_EEEEENS5_IJNSA_ILi64EEENSA_ILi128EEESG_EEENS_6half_tENS5_IJlSB_lEEESI_SJ_NS4_8TiledMMAINS4_8MMA_AtomIJNS4_20SM100_MMA_F16BF16_SSISI_SI_fLi64ELi128ELNS4_4UMMA5MajorE0ELSO_0ELNSN_7ScaleInE0ELSP_0EEEEEENS4_6LayoutINS5_IJSB_SB_SB_EEENS5_IJNSA_ILi0EEESU_SU_EEEEENS5_IJNS4_10UnderscoreESX_SX_EEEEENS4_23SM90_TMA_LOAD_MULTICASTENS4_14ComposedLayoutINS4_7SwizzleILi3ELi4ELi3EEENS4_18smem_ptr_flag_bitsILi16EEENSS_INS5_IJSC_SF_EEENS5_IJSF_SB_EEEEEEEvNS4_8identityENS4_13SM90_TMA_LOADES19_vS1A_EENS_8epilogue10collective18CollectiveEpilogueINS1D_23Sm100TmaWarpSpecializedILi4ELi2ELi16ELb1ELb0EEEJSH_NS5_IJNSS_ISF_SB_EENSS_INSA_ILi32EEESB_EEEEESI_SJ_SI_SJ_NS1D_6fusion15FusionCallbacksIS1H_NS1M_17LinearCombinationISI_fSI_fLNS_15FloatRoundStyleE2EEESH_S1L_JEEENS4_5SM1004TMEM4LOAD26SM100_TMEM_LOAD_16dp256b4xES1B_NS11_INS12_ILi2ELi4ELi3EEES15_NSS_INS5_IJSC_S1J_EEENS5_IJS1J_SB_EEEEEEENS4_17SM75_U32x4_LDSM_NENS4_14SM90_TMA_STOREES20_NS4_17SM90_U32x4_STSM_NENS4_39AutoVectorizingCopyWithAssumedAlignmentILi128EEEEEEvvEEEEvNT_6ParamsE:
	.zero		2944


//--------------------- SYMBOLS --------------------------

	.type		.nv.reservedSmem.offset0,@object
	.size		.nv.reservedSmem.offset0,0x4
	.type		.nv.reservedSmem.cap,@object
	.size		.nv.reservedSmem.cap,0x4
	.type		__assertfail,@function
